//
// Generated by NVIDIA NVVM Compiler
//
// Compiler Build ID: CL-36424714
// Cuda compilation tools, release 13.0, V13.0.88
// Based on NVVM 20.0.0
//

.version 9.0
.target sm_100
.address_size 64

	// .globl	_Z8init_rngP17curandStateXORWOWm
.global .align 4 .b8 precalc_xorwow_matrix[102400];
.global .align 4 .b8 precalc_xorwow_offset_matrix[102400];
.global .align 4 .b8 mrg32k3aM1[2304];
.global .align 4 .b8 mrg32k3aM2[2304];
.global .align 4 .b8 mrg32k3aM1SubSeq[2016];
.global .align 4 .b8 mrg32k3aM2SubSeq[2016];
.global .align 4 .b8 mrg32k3aM1Seq[2304];
.global .align 4 .b8 mrg32k3aM2Seq[2304];
.const .align 8 .b8 __cr_lgamma_table[72];
.const .align 4 .f32 a = 0f3F800000;
.const .align 4 .f32 sigma = 0f3DCCCCCD;
.const .align 4 .f32 r0 = 0f3C449BA6;

.visible .entry _Z8init_rngP17curandStateXORWOWm(
	.param .u64 .ptr .align 1 _Z8init_rngP17curandStateXORWOWm_param_0,
	.param .u64 _Z8init_rngP17curandStateXORWOWm_param_1
)
{
	.reg .pred 	%p<25>;
	.reg .b32 	%r<413>;
	.reg .b64 	%rd<19>;

	ld.param.u64 	%rd8, [_Z8init_rngP17curandStateXORWOWm_param_0];
	ld.param.u64 	%rd9, [_Z8init_rngP17curandStateXORWOWm_param_1];
	mov.u32 	%r183, %ctaid.x;
	mov.u32 	%r184, %ntid.x;
	mov.u32 	%r185, %tid.x;
	mad.lo.s32 	%r1, %r183, %r184, %r185;
	setp.gt.s32 	%p1, %r1, 65535;
	@%p1 bra 	$L__BB0_44;
	cvta.to.global.u64 	%rd10, %rd8;
	cvt.s64.s32 	%rd18, %r1;
	mul.wide.s32 	%rd11, %r1, 48;
	add.s64 	%rd2, %rd10, %rd11;
	cvt.u32.u64 	%r186, %rd9;
	xor.b32  	%r187, %r186, -1429050551;
	mul.lo.s32 	%r188, %r187, 1099087573;
	{ .reg .b32 tmp; mov.b64 {tmp, %r189}, %rd9; }
	xor.b32  	%r190, %r189, -136515619;
	mul.lo.s32 	%r191, %r190, -1703105765;
	add.s32 	%r192, %r188, %r191;
	add.s32 	%r193, %r192, 6615241;
	add.s32 	%r194, %r188, 123456789;
	st.global.v2.u32 	[%rd2], {%r193, %r194};
	xor.b32  	%r195, %r188, 362436069;
	add.s32 	%r196, %r191, 521288629;
	st.global.v2.u32 	[%rd2+8], {%r195, %r196};
	xor.b32  	%r197, %r191, 88675123;
	add.s32 	%r198, %r188, 5783321;
	st.global.v2.u32 	[%rd2+16], {%r197, %r198};
	setp.eq.s32 	%p2, %r1, 0;
	@%p2 bra 	$L__BB0_43;
	mov.b32 	%r319, 0;
$L__BB0_3:
	and.b64  	%rd4, %rd18, 3;
	setp.eq.s64 	%p3, %rd4, 0;
	@%p3 bra 	$L__BB0_42;
	mul.wide.u32 	%rd12, %r319, 3200;
	mov.u64 	%rd13, precalc_xorwow_matrix;
	add.s64 	%rd5, %rd13, %rd12;
	cvt.u32.u64 	%r3, %rd4;
	mov.b32 	%r320, 0;
$L__BB0_5:
	mov.b32 	%r333, 0;
	mov.u32 	%r334, %r333;
	mov.u32 	%r335, %r333;
	mov.u32 	%r336, %r333;
	mov.u32 	%r337, %r333;
	mov.u32 	%r326, %r333;
$L__BB0_6:
	mul.wide.u32 	%rd14, %r326, 4;
	add.s64 	%rd15, %rd2, %rd14;
	ld.global.u32 	%r11, [%rd15+4];
	shl.b32 	%r12, %r326, 5;
	mov.b32 	%r332, 0;
$L__BB0_7:
	.pragma "nounroll";
	shr.u32 	%r203, %r11, %r332;
	and.b32  	%r204, %r203, 1;
	setp.eq.b32 	%p4, %r204, 1;
	not.pred 	%p5, %p4;
	add.s32 	%r205, %r12, %r332;
	mul.lo.s32 	%r206, %r205, 5;
	mul.wide.u32 	%rd16, %r206, 4;
	add.s64 	%rd6, %rd5, %rd16;
	@%p5 bra 	$L__BB0_9;
	ld.global.u32 	%r207, [%rd6];
	xor.b32  	%r337, %r337, %r207;
	ld.global.u32 	%r208, [%rd6+4];
	xor.b32  	%r336, %r336, %r208;
	ld.global.u32 	%r209, [%rd6+8];
	xor.b32  	%r335, %r335, %r209;
	ld.global.u32 	%r210, [%rd6+12];
	xor.b32  	%r334, %r334, %r210;
	ld.global.u32 	%r211, [%rd6+16];
	xor.b32  	%r333, %r333, %r211;
$L__BB0_9:
	and.b32  	%r213, %r203, 2;
	setp.eq.s32 	%p6, %r213, 0;
	@%p6 bra 	$L__BB0_11;
	ld.global.u32 	%r214, [%rd6+20];
	xor.b32  	%r337, %r337, %r214;
	ld.global.u32 	%r215, [%rd6+24];
	xor.b32  	%r336, %r336, %r215;
	ld.global.u32 	%r216, [%rd6+28];
	xor.b32  	%r335, %r335, %r216;
	ld.global.u32 	%r217, [%rd6+32];
	xor.b32  	%r334, %r334, %r217;
	ld.global.u32 	%r218, [%rd6+36];
	xor.b32  	%r333, %r333, %r218;
$L__BB0_11:
	and.b32  	%r220, %r203, 4;
	setp.eq.s32 	%p7, %r220, 0;
	@%p7 bra 	$L__BB0_13;
	ld.global.u32 	%r221, [%rd6+40];
	xor.b32  	%r337, %r337, %r221;
	ld.global.u32 	%r222, [%rd6+44];
	xor.b32  	%r336, %r336, %r222;
	ld.global.u32 	%r223, [%rd6+48];
	xor.b32  	%r335, %r335, %r223;
	ld.global.u32 	%r224, [%rd6+52];
	xor.b32  	%r334, %r334, %r224;
	ld.global.u32 	%r225, [%rd6+56];
	xor.b32  	%r333, %r333, %r225;
$L__BB0_13:
	and.b32  	%r227, %r203, 8;
	setp.eq.s32 	%p8, %r227, 0;
	@%p8 bra 	$L__BB0_15;
	ld.global.u32 	%r228, [%rd6+60];
	xor.b32  	%r337, %r337, %r228;
	ld.global.u32 	%r229, [%rd6+64];
	xor.b32  	%r336, %r336, %r229;
	ld.global.u32 	%r230, [%rd6+68];
	xor.b32  	%r335, %r335, %r230;
	ld.global.u32 	%r231, [%rd6+72];
	xor.b32  	%r334, %r334, %r231;
	ld.global.u32 	%r232, [%rd6+76];
	xor.b32  	%r333, %r333, %r232;
$L__BB0_15:
	and.b32  	%r234, %r203, 16;
	setp.eq.s32 	%p9, %r234, 0;
	@%p9 bra 	$L__BB0_17;
	ld.global.u32 	%r235, [%rd6+80];
	xor.b32  	%r337, %r337, %r235;
	ld.global.u32 	%r236, [%rd6+84];
	xor.b32  	%r336, %r336, %r236;
	ld.global.u32 	%r237, [%rd6+88];
	xor.b32  	%r335, %r335, %r237;
	ld.global.u32 	%r238, [%rd6+92];
	xor.b32  	%r334, %r334, %r238;
	ld.global.u32 	%r239, [%rd6+96];
	xor.b32  	%r333, %r333, %r239;
$L__BB0_17:
	and.b32  	%r241, %r203, 32;
	setp.eq.s32 	%p10, %r241, 0;
	@%p10 bra 	$L__BB0_19;
	ld.global.u32 	%r242, [%rd6+100];
	xor.b32  	%r337, %r337, %r242;
	ld.global.u32 	%r243, [%rd6+104];
	xor.b32  	%r336, %r336, %r243;
	ld.global.u32 	%r244, [%rd6+108];
	xor.b32  	%r335, %r335, %r244;
	ld.global.u32 	%r245, [%rd6+112];
	xor.b32  	%r334, %r334, %r245;
	ld.global.u32 	%r246, [%rd6+116];
	xor.b32  	%r333, %r333, %r246;
$L__BB0_19:
	and.b32  	%r248, %r203, 64;
	setp.eq.s32 	%p11, %r248, 0;
	@%p11 bra 	$L__BB0_21;
	ld.global.u32 	%r249, [%rd6+120];
	xor.b32  	%r337, %r337, %r249;
	ld.global.u32 	%r250, [%rd6+124];
	xor.b32  	%r336, %r336, %r250;
	ld.global.u32 	%r251, [%rd6+128];
	xor.b32  	%r335, %r335, %r251;
	ld.global.u32 	%r252, [%rd6+132];
	xor.b32  	%r334, %r334, %r252;
	ld.global.u32 	%r253, [%rd6+136];
	xor.b32  	%r333, %r333, %r253;
$L__BB0_21:
	and.b32  	%r255, %r203, 128;
	setp.eq.s32 	%p12, %r255, 0;
	@%p12 bra 	$L__BB0_23;
	ld.global.u32 	%r256, [%rd6+140];
	xor.b32  	%r337, %r337, %r256;
	ld.global.u32 	%r257, [%rd6+144];
	xor.b32  	%r336, %r336, %r257;
	ld.global.u32 	%r258, [%rd6+148];
	xor.b32  	%r335, %r335, %r258;
	ld.global.u32 	%r259, [%rd6+152];
	xor.b32  	%r334, %r334, %r259;
	ld.global.u32 	%r260, [%rd6+156];
	xor.b32  	%r333, %r333, %r260;
$L__BB0_23:
	and.b32  	%r262, %r203, 256;
	setp.eq.s32 	%p13, %r262, 0;
	@%p13 bra 	$L__BB0_25;
	ld.global.u32 	%r263, [%rd6+160];
	xor.b32  	%r337, %r337, %r263;
	ld.global.u32 	%r264, [%rd6+164];
	xor.b32  	%r336, %r336, %r264;
	ld.global.u32 	%r265, [%rd6+168];
	xor.b32  	%r335, %r335, %r265;
	ld.global.u32 	%r266, [%rd6+172];
	xor.b32  	%r334, %r334, %r266;
	ld.global.u32 	%r267, [%rd6+176];
	xor.b32  	%r333, %r333, %r267;
$L__BB0_25:
	and.b32  	%r269, %r203, 512;
	setp.eq.s32 	%p14, %r269, 0;
	@%p14 bra 	$L__BB0_27;
	ld.global.u32 	%r270, [%rd6+180];
	xor.b32  	%r337, %r337, %r270;
	ld.global.u32 	%r271, [%rd6+184];
	xor.b32  	%r336, %r336, %r271;
	ld.global.u32 	%r272, [%rd6+188];
	xor.b32  	%r335, %r335, %r272;
	ld.global.u32 	%r273, [%rd6+192];
	xor.b32  	%r334, %r334, %r273;
	ld.global.u32 	%r274, [%rd6+196];
	xor.b32  	%r333, %r333, %r274;
$L__BB0_27:
	and.b32  	%r276, %r203, 1024;
	setp.eq.s32 	%p15, %r276, 0;
	@%p15 bra 	$L__BB0_29;
	ld.global.u32 	%r277, [%rd6+200];
	xor.b32  	%r337, %r337, %r277;
	ld.global.u32 	%r278, [%rd6+204];
	xor.b32  	%r336, %r336, %r278;
	ld.global.u32 	%r279, [%rd6+208];
	xor.b32  	%r335, %r335, %r279;
	ld.global.u32 	%r280, [%rd6+212];
	xor.b32  	%r334, %r334, %r280;
	ld.global.u32 	%r281, [%rd6+216];
	xor.b32  	%r333, %r333, %r281;
$L__BB0_29:
	and.b32  	%r283, %r203, 2048;
	setp.eq.s32 	%p16, %r283, 0;
	@%p16 bra 	$L__BB0_31;
	ld.global.u32 	%r284, [%rd6+220];
	xor.b32  	%r337, %r337, %r284;
	ld.global.u32 	%r285, [%rd6+224];
	xor.b32  	%r336, %r336, %r285;
	ld.global.u32 	%r286, [%rd6+228];
	xor.b32  	%r335, %r335, %r286;
	ld.global.u32 	%r287, [%rd6+232];
	xor.b32  	%r334, %r334, %r287;
	ld.global.u32 	%r288, [%rd6+236];
	xor.b32  	%r333, %r333, %r288;
$L__BB0_31:
	and.b32  	%r290, %r203, 4096;
	setp.eq.s32 	%p17, %r290, 0;
	@%p17 bra 	$L__BB0_33;
	ld.global.u32 	%r291, [%rd6+240];
	xor.b32  	%r337, %r337, %r291;
	ld.global.u32 	%r292, [%rd6+244];
	xor.b32  	%r336, %r336, %r292;
	ld.global.u32 	%r293, [%rd6+248];
	xor.b32  	%r335, %r335, %r293;
	ld.global.u32 	%r294, [%rd6+252];
	xor.b32  	%r334, %r334, %r294;
	ld.global.u32 	%r295, [%rd6+256];
	xor.b32  	%r333, %r333, %r295;
$L__BB0_33:
	and.b32  	%r297, %r203, 8192;
	setp.eq.s32 	%p18, %r297, 0;
	@%p18 bra 	$L__BB0_35;
	ld.global.u32 	%r298, [%rd6+260];
	xor.b32  	%r337, %r337, %r298;
	ld.global.u32 	%r299, [%rd6+264];
	xor.b32  	%r336, %r336, %r299;
	ld.global.u32 	%r300, [%rd6+268];
	xor.b32  	%r335, %r335, %r300;
	ld.global.u32 	%r301, [%rd6+272];
	xor.b32  	%r334, %r334, %r301;
	ld.global.u32 	%r302, [%rd6+276];
	xor.b32  	%r333, %r333, %r302;
$L__BB0_35:
	and.b32  	%r304, %r203, 16384;
	setp.eq.s32 	%p19, %r304, 0;
	@%p19 bra 	$L__BB0_37;
	ld.global.u32 	%r305, [%rd6+280];
	xor.b32  	%r337, %r337, %r305;
	ld.global.u32 	%r306, [%rd6+284];
	xor.b32  	%r336, %r336, %r306;
	ld.global.u32 	%r307, [%rd6+288];
	xor.b32  	%r335, %r335, %r307;
	ld.global.u32 	%r308, [%rd6+292];
	xor.b32  	%r334, %r334, %r308;
	ld.global.u32 	%r309, [%rd6+296];
	xor.b32  	%r333, %r333, %r309;
$L__BB0_37:
	and.b32  	%r311, %r203, 32768;
	setp.eq.s32 	%p20, %r311, 0;
	@%p20 bra 	$L__BB0_39;
	ld.global.u32 	%r312, [%rd6+300];
	xor.b32  	%r337, %r337, %r312;
	ld.global.u32 	%r313, [%rd6+304];
	xor.b32  	%r336, %r336, %r313;
	ld.global.u32 	%r314, [%rd6+308];
	xor.b32  	%r335, %r335, %r314;
	ld.global.u32 	%r315, [%rd6+312];
	xor.b32  	%r334, %r334, %r315;
	ld.global.u32 	%r316, [%rd6+316];
	xor.b32  	%r333, %r333, %r316;
$L__BB0_39:
	add.s32 	%r332, %r332, 16;
	setp.ne.s32 	%p21, %r332, 32;
	@%p21 bra 	$L__BB0_7;
	mad.lo.s32 	%r317, %r326, -31, %r12;
	add.s32 	%r326, %r317, 1;
	setp.ne.s32 	%p22, %r326, 5;
	@%p22 bra 	$L__BB0_6;
	st.global.u32 	[%rd2+4], %r337;
	st.global.u32 	[%rd2+8], %r336;
	st.global.u32 	[%rd2+12], %r335;
	st.global.u32 	[%rd2+16], %r334;
	st.global.u32 	[%rd2+20], %r333;
	add.s32 	%r320, %r320, 1;
	setp.lt.u32 	%p23, %r320, %r3;
	@%p23 bra 	$L__BB0_5;
$L__BB0_42:
	shr.u64 	%rd7, %rd18, 2;
	add.s32 	%r319, %r319, 1;
	setp.gt.u64 	%p24, %rd18, 3;
	mov.u64 	%rd18, %rd7;
	@%p24 bra 	$L__BB0_3;
$L__BB0_43:
	mov.b32 	%r318, 0;
	st.global.v2.u32 	[%rd2+24], {%r318, %r318};
	st.global.u32 	[%rd2+32], %r318;
	mov.b64 	%rd17, 0;
	st.global.u64 	[%rd2+40], %rd17;
$L__BB0_44:
	ret;

}
	// .globl	_Z11simulate_q1PfP17curandStateXORWOWi
.visible .entry _Z11simulate_q1PfP17curandStateXORWOWi(
	.param .u64 .ptr .align 1 _Z11simulate_q1PfP17curandStateXORWOWi_param_0,
	.param .u64 .ptr .align 1 _Z11simulate_q1PfP17curandStateXORWOWi_param_1,
	.param .u32 _Z11simulate_q1PfP17curandStateXORWOWi_param_2
)
{
	.reg .pred 	%p<24>;
	.reg .b32 	%r<231>;
	.reg .b32 	%f<231>;
	.reg .b64 	%rd<11>;
	.reg .b64 	%fd<2>;

	ld.param.u64 	%rd4, [_Z11simulate_q1PfP17curandStateXORWOWi_param_0];
	ld.param.u64 	%rd3, [_Z11simulate_q1PfP17curandStateXORWOWi_param_1];
	ld.param.u32 	%r89, [_Z11simulate_q1PfP17curandStateXORWOWi_param_2];
	cvta.to.global.u64 	%rd1, %rd4;
	mov.u32 	%r90, %ctaid.x;
	mov.u32 	%r91, %ntid.x;
	mov.u32 	%r92, %tid.x;
	mad.lo.s32 	%r1, %r90, %r91, %r92;
	setp.ge.s32 	%p1, %r1, %r89;
	@%p1 bra 	$L__BB1_29;
	cvta.to.global.u64 	%rd5, %rd3;
	mul.wide.s32 	%rd6, %r1, 48;
	add.s64 	%rd2, %rd5, %rd6;
	ld.global.v2.u32 	{%r220, %r219}, [%rd2];
	ld.global.v2.u32 	{%r218, %r217}, [%rd2+8];
	ld.global.v2.u32 	{%r216, %r215}, [%rd2+16];
	ld.global.v2.u32 	{%r214, %r9}, [%rd2+24];
	ld.global.f32 	%f228, [%rd2+32];
	ld.global.f64 	%fd1, [%rd2+40];
	ld.const.f32 	%f2, [r0];
	ld.const.f32 	%f3, [a];
	mul.f32 	%f56, %f3, 0fBC23D70A;
	fma.rn.f32 	%f57, %f56, 0f3BBB989D, 0f3F000000;
	cvt.sat.f32.f32 	%f58, %f57;
	mov.f32 	%f59, 0f4B400001;
	mov.f32 	%f60, 0f437C0000;
	fma.rm.f32 	%f61, %f58, %f60, %f59;
	add.f32 	%f62, %f61, 0fCB40007F;
	neg.f32 	%f63, %f62;
	fma.rn.f32 	%f64, %f56, 0f3FB8AA3B, %f63;
	fma.rn.f32 	%f4, %f56, 0f32A57060, %f64;
	mov.b32 	%r94, %f61;
	shl.b32 	%r95, %r94, 23;
	mov.b32 	%f5, %r95;
	mul.f32 	%f65, %f3, 0fC0000000;
	mul.f32 	%f66, %f65, 0f3C23D70A;
	fma.rn.f32 	%f67, %f66, 0f3BBB989D, 0f3F000000;
	cvt.sat.f32.f32 	%f68, %f67;
	fma.rm.f32 	%f69, %f68, %f60, %f59;
	add.f32 	%f70, %f69, 0fCB40007F;
	neg.f32 	%f71, %f70;
	fma.rn.f32 	%f72, %f66, 0f3FB8AA3B, %f71;
	fma.rn.f32 	%f6, %f66, 0f32A57060, %f72;
	mov.b32 	%r96, %f69;
	shl.b32 	%r97, %r96, 23;
	mov.b32 	%f7, %r97;
	mov.b32 	%r164, 0;
	ex2.approx.ftz.f32 	%f79, %f4;
	mul.f32 	%f9, %f79, %f5;
	ex2.approx.ftz.f32 	%f81, %f6;
	mul.f32 	%f82, %f81, %f7;
$L__BB1_2:
	cvt.rn.f32.u32 	%f73, %r164;
	mul.f32 	%f74, %f73, 0f3DCCCCCD;
	div.rn.f32 	%f75, %f74, 0f3C23D70A;
	cvt.rzi.s32.f32 	%r19, %f75;
	setp.ne.s32 	%p2, %r19, 0;
	@%p2 bra 	$L__BB1_4;
	mul.wide.u32 	%rd9, %r164, 4;
	add.s64 	%rd10, %rd1, %rd9;
	atom.global.add.f32 	%f208, [%rd10], 0f3F800000;
	bra.uni 	$L__BB1_27;
$L__BB1_4:
	setp.lt.s32 	%p3, %r19, 1;
	mov.f32 	%f229, 0f00000000;
	@%p3 bra 	$L__BB1_26;
	mov.f32 	%f80, 0f3F800000;
	sub.f32 	%f10, %f80, %f9;
	sub.f32 	%f83, %f80, %f82;
	add.f32 	%f84, %f3, %f3;
	div.rn.f32 	%f85, %f83, %f84;
	sqrt.rn.f32 	%f86, %f85;
	ld.const.f32 	%f87, [sigma];
	mul.f32 	%f11, %f87, %f86;
	setp.eq.s32 	%p4, %r19, 1;
	mov.f32 	%f221, 0f00000000;
	mov.f32 	%f229, %f221;
	mov.f32 	%f223, %f2;
	@%p4 bra 	$L__BB1_19;
	and.b32  	%r20, %r19, 2147483646;
	mov.f32 	%f229, 0f00000000;
	mov.b32 	%r172, 0;
	mov.f32 	%f223, %f2;
$L__BB1_7:
	cvt.rn.f32.u32 	%f89, %r172;
	mul.f32 	%f15, %f89, 0f3C23D70A;
	setp.geu.f32 	%p5, %f15, 0f40A00000;
	@%p5 bra 	$L__BB1_9;
	fma.rn.f32 	%f213, %f15, 0f3AB78034, 0f3C449BA6;
	bra.uni 	$L__BB1_10;
$L__BB1_9:
	add.f32 	%f90, %f15, 0fC0A00000;
	fma.rn.f32 	%f213, %f90, 0f3A83126F, 0f3C9BA5E3;
$L__BB1_10:
	mul.f32 	%f91, %f213, %f10;
	div.rn.f32 	%f92, %f91, %f3;
	fma.rn.f32 	%f19, %f223, %f9, %f92;
	setp.eq.s32 	%p6, %r214, 1;
	mov.u32 	%r180, %r215;
	mov.u32 	%r181, %r216;
	mov.u32 	%r182, %r217;
	mov.f32 	%f215, %f228;
	@%p6 bra 	$L__BB1_12;
	shr.u32 	%r100, %r219, 2;
	xor.b32  	%r101, %r100, %r219;
	shl.b32 	%r102, %r215, 4;
	shl.b32 	%r103, %r101, 1;
	xor.b32  	%r104, %r102, %r103;
	xor.b32  	%r105, %r104, %r215;
	xor.b32  	%r181, %r105, %r101;
	add.s32 	%r106, %r220, %r181;
	add.s32 	%r107, %r106, 362437;
	shr.u32 	%r108, %r218, 2;
	xor.b32  	%r109, %r108, %r218;
	shl.b32 	%r110, %r181, 4;
	shl.b32 	%r111, %r109, 1;
	xor.b32  	%r112, %r111, %r110;
	xor.b32  	%r113, %r112, %r109;
	xor.b32  	%r180, %r113, %r181;
	add.s32 	%r220, %r220, 724874;
	add.s32 	%r114, %r180, %r220;
	cvt.rn.f32.u32 	%f93, %r107;
	fma.rn.f32 	%f94, %f93, 0f2F800000, 0f2F000000;
	cvt.rn.f32.u32 	%f95, %r114;
	fma.rn.f32 	%f96, %f95, 0f30C90FDB, 0f30490FDB;
	setp.lt.f32 	%p7, %f94, 0f00800000;
	mul.f32 	%f97, %f94, 0f4B000000;
	selp.f32 	%f98, %f97, %f94, %p7;
	selp.f32 	%f99, 0fC1B80000, 0f00000000, %p7;
	mov.b32 	%r115, %f98;
	add.s32 	%r116, %r115, -1059760811;
	and.b32  	%r117, %r116, -8388608;
	sub.s32 	%r118, %r115, %r117;
	mov.b32 	%f100, %r118;
	cvt.rn.f32.s32 	%f101, %r117;
	fma.rn.f32 	%f102, %f101, 0f34000000, %f99;
	add.f32 	%f103, %f100, 0fBF800000;
	fma.rn.f32 	%f104, %f103, 0fBE055027, 0f3E1039F6;
	fma.rn.f32 	%f105, %f104, %f103, 0fBDF8CDCC;
	fma.rn.f32 	%f106, %f105, %f103, 0f3E0F2955;
	fma.rn.f32 	%f107, %f106, %f103, 0fBE2AD8B9;
	fma.rn.f32 	%f108, %f107, %f103, 0f3E4CED0B;
	fma.rn.f32 	%f109, %f108, %f103, 0fBE7FFF22;
	fma.rn.f32 	%f110, %f109, %f103, 0f3EAAAA78;
	fma.rn.f32 	%f111, %f110, %f103, 0fBF000000;
	mul.f32 	%f112, %f103, %f111;
	fma.rn.f32 	%f113, %f112, %f103, %f103;
	fma.rn.f32 	%f114, %f102, 0f3F317218, %f113;
	setp.gt.u32 	%p8, %r115, 2139095039;
	fma.rn.f32 	%f115, %f98, 0f7F800000, 0f7F800000;
	selp.f32 	%f116, %f115, %f114, %p8;
	setp.eq.f32 	%p9, %f98, 0f00000000;
	mul.f32 	%f117, %f116, 0fC0000000;
	selp.f32 	%f118, 0f7F800000, %f117, %p9;
	sqrt.rn.f32 	%f119, %f118;
	sin.approx.f32 	%f120, %f96;
	cos.approx.f32 	%f121, %f96;
	mul.f32 	%f215, %f119, %f120;
	mul.f32 	%f228, %f119, %f121;
	mov.u32 	%r182, %r215;
	mov.u32 	%r218, %r216;
	mov.u32 	%r219, %r217;
$L__BB1_12:
	fma.rn.f32 	%f24, %f11, %f215, %f19;
	add.f32 	%f122, %f223, %f24;
	mul.f32 	%f123, %f122, 0f3F000000;
	fma.rn.f32 	%f25, %f123, 0f3C23D70A, %f229;
	add.s32 	%r38, %r172, 1;
	cvt.rn.f32.u32 	%f124, %r38;
	mul.f32 	%f26, %f124, 0f3C23D70A;
	setp.lt.f32 	%p10, %f26, 0f40A00000;
	@%p10 bra 	$L__BB1_14;
	add.f32 	%f125, %f26, 0fC0A00000;
	fma.rn.f32 	%f216, %f125, 0f3A83126F, 0f3C9BA5E3;
	bra.uni 	$L__BB1_15;
$L__BB1_14:
	fma.rn.f32 	%f216, %f26, 0f3AB78034, 0f3C449BA6;
$L__BB1_15:
	setp.ne.s32 	%p11, %r214, 1;
	mul.f32 	%f126, %f216, %f10;
	div.rn.f32 	%f127, %f126, %f3;
	fma.rn.f32 	%f30, %f24, %f9, %f127;
	mov.b32 	%r214, 0;
	mov.u32 	%r215, %r180;
	mov.u32 	%r216, %r181;
	mov.u32 	%r217, %r182;
	mov.f32 	%f218, %f228;
	@%p11 bra 	$L__BB1_17;
	shr.u32 	%r121, %r219, 2;
	xor.b32  	%r122, %r121, %r219;
	shl.b32 	%r123, %r180, 4;
	shl.b32 	%r124, %r122, 1;
	xor.b32  	%r125, %r123, %r124;
	xor.b32  	%r126, %r125, %r180;
	xor.b32  	%r216, %r126, %r122;
	add.s32 	%r127, %r220, %r216;
	add.s32 	%r128, %r127, 362437;
	shr.u32 	%r129, %r218, 2;
	xor.b32  	%r130, %r129, %r218;
	shl.b32 	%r131, %r216, 4;
	shl.b32 	%r132, %r130, 1;
	xor.b32  	%r133, %r132, %r131;
	xor.b32  	%r134, %r133, %r130;
	xor.b32  	%r215, %r134, %r216;
	add.s32 	%r220, %r220, 724874;
	add.s32 	%r135, %r215, %r220;
	cvt.rn.f32.u32 	%f128, %r128;
	fma.rn.f32 	%f129, %f128, 0f2F800000, 0f2F000000;
	cvt.rn.f32.u32 	%f130, %r135;
	fma.rn.f32 	%f131, %f130, 0f30C90FDB, 0f30490FDB;
	setp.lt.f32 	%p12, %f129, 0f00800000;
	mul.f32 	%f132, %f129, 0f4B000000;
	selp.f32 	%f133, %f132, %f129, %p12;
	selp.f32 	%f134, 0fC1B80000, 0f00000000, %p12;
	mov.b32 	%r136, %f133;
	add.s32 	%r137, %r136, -1059760811;
	and.b32  	%r138, %r137, -8388608;
	sub.s32 	%r139, %r136, %r138;
	mov.b32 	%f135, %r139;
	cvt.rn.f32.s32 	%f136, %r138;
	fma.rn.f32 	%f137, %f136, 0f34000000, %f134;
	add.f32 	%f138, %f135, 0fBF800000;
	fma.rn.f32 	%f139, %f138, 0fBE055027, 0f3E1039F6;
	fma.rn.f32 	%f140, %f139, %f138, 0fBDF8CDCC;
	fma.rn.f32 	%f141, %f140, %f138, 0f3E0F2955;
	fma.rn.f32 	%f142, %f141, %f138, 0fBE2AD8B9;
	fma.rn.f32 	%f143, %f142, %f138, 0f3E4CED0B;
	fma.rn.f32 	%f144, %f143, %f138, 0fBE7FFF22;
	fma.rn.f32 	%f145, %f144, %f138, 0f3EAAAA78;
	fma.rn.f32 	%f146, %f145, %f138, 0fBF000000;
	mul.f32 	%f147, %f138, %f146;
	fma.rn.f32 	%f148, %f147, %f138, %f138;
	fma.rn.f32 	%f149, %f137, 0f3F317218, %f148;
	setp.gt.u32 	%p13, %r136, 2139095039;
	fma.rn.f32 	%f150, %f133, 0f7F800000, 0f7F800000;
	selp.f32 	%f151, %f150, %f149, %p13;
	setp.eq.f32 	%p14, %f133, 0f00000000;
	mul.f32 	%f152, %f151, 0fC0000000;
	selp.f32 	%f153, 0f7F800000, %f152, %p14;
	sqrt.rn.f32 	%f154, %f153;
	sin.approx.f32 	%f155, %f131;
	cos.approx.f32 	%f156, %f131;
	mul.f32 	%f218, %f154, %f155;
	mul.f32 	%f228, %f154, %f156;
	mov.b32 	%r214, 1;
	mov.u32 	%r217, %r180;
	mov.u32 	%r218, %r181;
	mov.u32 	%r219, %r182;
$L__BB1_17:
	fma.rn.f32 	%f223, %f11, %f218, %f30;
	add.f32 	%f157, %f24, %f223;
	mul.f32 	%f158, %f157, 0f3F000000;
	fma.rn.f32 	%f229, %f158, 0f3C23D70A, %f25;
	add.s32 	%r172, %r38, 1;
	setp.ne.s32 	%p15, %r172, %r20;
	@%p15 bra 	$L__BB1_7;
	cvt.rn.f32.u32 	%f159, %r20;
	mul.f32 	%f221, %f159, 0f3C23D70A;
$L__BB1_19:
	and.b32  	%r140, %r19, 1;
	setp.eq.b32 	%p16, %r140, 1;
	not.pred 	%p17, %p16;
	@%p17 bra 	$L__BB1_26;
	setp.lt.f32 	%p18, %f221, 0f40A00000;
	@%p18 bra 	$L__BB1_22;
	add.f32 	%f160, %f221, 0fC0A00000;
	fma.rn.f32 	%f225, %f160, 0f3A83126F, 0f3C9BA5E3;
	bra.uni 	$L__BB1_23;
$L__BB1_22:
	fma.rn.f32 	%f225, %f221, 0f3AB78034, 0f3C449BA6;
$L__BB1_23:
	mul.f32 	%f161, %f225, %f10;
	div.rn.f32 	%f162, %f161, %f3;
	fma.rn.f32 	%f47, %f223, %f9, %f162;
	setp.eq.s32 	%p19, %r214, 1;
	mov.b32 	%r214, 0;
	mov.f32 	%f227, %f228;
	@%p19 bra 	$L__BB1_25;
	shr.u32 	%r143, %r219, 2;
	xor.b32  	%r144, %r143, %r219;
	shl.b32 	%r145, %r215, 4;
	shl.b32 	%r146, %r144, 1;
	xor.b32  	%r147, %r145, %r146;
	xor.b32  	%r148, %r147, %r215;
	xor.b32  	%r229, %r148, %r144;
	add.s32 	%r149, %r220, %r229;
	add.s32 	%r150, %r149, 362437;
	shr.u32 	%r151, %r218, 2;
	xor.b32  	%r152, %r151, %r218;
	shl.b32 	%r153, %r229, 4;
	shl.b32 	%r154, %r152, 1;
	xor.b32  	%r155, %r154, %r153;
	xor.b32  	%r156, %r155, %r152;
	xor.b32  	%r228, %r156, %r229;
	add.s32 	%r220, %r220, 724874;
	add.s32 	%r157, %r228, %r220;
	cvt.rn.f32.u32 	%f163, %r150;
	fma.rn.f32 	%f164, %f163, 0f2F800000, 0f2F000000;
	cvt.rn.f32.u32 	%f165, %r157;
	fma.rn.f32 	%f166, %f165, 0f30C90FDB, 0f30490FDB;
	setp.lt.f32 	%p20, %f164, 0f00800000;
	mul.f32 	%f167, %f164, 0f4B000000;
	selp.f32 	%f168, %f167, %f164, %p20;
	selp.f32 	%f169, 0fC1B80000, 0f00000000, %p20;
	mov.b32 	%r158, %f168;
	add.s32 	%r159, %r158, -1059760811;
	and.b32  	%r160, %r159, -8388608;
	sub.s32 	%r161, %r158, %r160;
	mov.b32 	%f170, %r161;
	cvt.rn.f32.s32 	%f171, %r160;
	fma.rn.f32 	%f172, %f171, 0f34000000, %f169;
	add.f32 	%f173, %f170, 0fBF800000;
	fma.rn.f32 	%f174, %f173, 0fBE055027, 0f3E1039F6;
	fma.rn.f32 	%f175, %f174, %f173, 0fBDF8CDCC;
	fma.rn.f32 	%f176, %f175, %f173, 0f3E0F2955;
	fma.rn.f32 	%f177, %f176, %f173, 0fBE2AD8B9;
	fma.rn.f32 	%f178, %f177, %f173, 0f3E4CED0B;
	fma.rn.f32 	%f179, %f178, %f173, 0fBE7FFF22;
	fma.rn.f32 	%f180, %f179, %f173, 0f3EAAAA78;
	fma.rn.f32 	%f181, %f180, %f173, 0fBF000000;
	mul.f32 	%f182, %f173, %f181;
	fma.rn.f32 	%f183, %f182, %f173, %f173;
	fma.rn.f32 	%f184, %f172, 0f3F317218, %f183;
	setp.gt.u32 	%p21, %r158, 2139095039;
	fma.rn.f32 	%f185, %f168, 0f7F800000, 0f7F800000;
	selp.f32 	%f186, %f185, %f184, %p21;
	setp.eq.f32 	%p22, %f168, 0f00000000;
	mul.f32 	%f187, %f186, 0fC0000000;
	selp.f32 	%f188, 0f7F800000, %f187, %p22;
	sqrt.rn.f32 	%f189, %f188;
	sin.approx.f32 	%f190, %f166;
	cos.approx.f32 	%f191, %f166;
	mul.f32 	%f227, %f189, %f190;
	mul.f32 	%f228, %f189, %f191;
	mov.b32 	%r214, 1;
	mov.u32 	%r230, %r215;
	mov.u32 	%r218, %r216;
	mov.u32 	%r219, %r217;
	mov.u32 	%r215, %r228;
	mov.u32 	%r216, %r229;
	mov.u32 	%r217, %r230;
$L__BB1_25:
	fma.rn.f32 	%f192, %f11, %f227, %f47;
	add.f32 	%f193, %f223, %f192;
	mul.f32 	%f194, %f193, 0f3F000000;
	fma.rn.f32 	%f229, %f194, 0f3C23D70A, %f229;
$L__BB1_26:
	fma.rn.f32 	%f195, %f229, 0fBBBB989D, 0f3F000000;
	cvt.sat.f32.f32 	%f196, %f195;
	mov.f32 	%f197, 0f4B400001;
	mov.f32 	%f198, 0f437C0000;
	fma.rm.f32 	%f199, %f196, %f198, %f197;
	add.f32 	%f200, %f199, 0fCB40007F;
	neg.f32 	%f201, %f200;
	fma.rn.f32 	%f202, %f229, 0fBFB8AA3B, %f201;
	fma.rn.f32 	%f203, %f229, 0fB2A57060, %f202;
	mov.b32 	%r162, %f199;
	shl.b32 	%r163, %r162, 23;
	mov.b32 	%f204, %r163;
	ex2.approx.ftz.f32 	%f205, %f203;
	mul.f32 	%f206, %f205, %f204;
	mul.wide.u32 	%rd7, %r164, 4;
	add.s64 	%rd8, %rd1, %rd7;
	atom.global.add.f32 	%f207, [%rd8], %f206;
$L__BB1_27:
	add.s32 	%r164, %r164, 1;
	setp.ne.s32 	%p23, %r164, 101;
	@%p23 bra 	$L__BB1_2;
	st.global.v2.u32 	[%rd2], {%r220, %r219};
	st.global.v2.u32 	[%rd2+8], {%r218, %r217};
	st.global.v2.u32 	[%rd2+16], {%r216, %r215};
	st.global.v2.u32 	[%rd2+24], {%r214, %r9};
	st.global.f32 	[%rd2+32], %f228;
	st.global.f64 	[%rd2+40], %fd1;
$L__BB1_29:
	ret;

}


// ===== COMPILED SASS (sm_100) =====

	.target	sm_100

	.elftype	@"ET_EXEC"


//--------------------- .note.nv.tkinfo           --------------------------
	.section	.note.nv.tkinfo,"",@"SHT_NOTE"
	.sectionflags	@"SHF_NOTE_NV_TKINFO"
	.tkinfo
        /*0018*/ 	.word	0x00000002
        /*0030*/ 	.string	""
        /*0030*/ 	.string	"ptxas"
        /*0030*/ 	.string	"Cuda compilation tools, release 13.0, V13.0.88"
        /*0030*/ 	.string	"Build cuda_13.0.r13.0/compiler.36424714_0"
        /*0030*/ 	.string	"-arch sm_100 -m 64 "



//--------------------- .note.nv.cuinfo           --------------------------
	.section	.note.nv.cuinfo,"",@"SHT_NOTE"
	.sectionflags	@"SHF_NOTE_NV_CUINFO"
        /*0018*/ 	.short	0x0002
        /*001a*/ 	.short	0x0064
        /*001c*/ 	.short	0x0082
	.zero		2


//--------------------- .nv.info                  --------------------------
	.section	.nv.info,"",@"SHT_CUDA_INFO"
	.align	4


	//----- nvinfo : EIATTR_REGCOUNT
	.align		4
        /*0000*/ 	.byte	0x04, 0x2f
        /*0002*/ 	.short	(.L_13 - .L_12)
	.align		4
.L_12:
        /*0004*/ 	.word	index@(_Z8init_rngP17curandStateXORWOWm)
        /*0008*/ 	.word	0x0000001f


	//----- nvinfo : EIATTR_FRAME_SIZE
	.align		4
.L_13:
        /*000c*/ 	.byte	0x04, 0x11
        /*000e*/ 	.short	(.L_15 - .L_14)
	.align		4
.L_14:
        /*0010*/ 	.word	index@(_Z8init_rngP17curandStateXORWOWm)
        /*0014*/ 	.word	0x00000000


	//----- nvinfo : EIATTR_REGCOUNT
	.align		4
.L_15:
        /*0018*/ 	.byte	0x04, 0x2f
        /*001a*/ 	.short	(.L_17 - .L_16)
	.align		4
.L_16:
        /*001c*/ 	.word	index@(_Z11simulate_q1PfP17curandStateXORWOWi)
        /*0020*/ 	.word	0x00000028


	//----- nvinfo : EIATTR_FRAME_SIZE
	.align		4
.L_17:
        /*0024*/ 	.byte	0x04, 0x11
        /*0026*/ 	.short	(.L_19 - .L_18)
	.align		4
.L_18:
        /*0028*/ 	.word	index@($__internal_1_$__cuda_sm3x_div_rn_noftz_f32_slowpath)
        /*002c*/ 	.word	0x00000000


	//----- nvinfo : EIATTR_FRAME_SIZE
	.align		4
.L_19:
        /*0030*/ 	.byte	0x04, 0x11
        /*0032*/ 	.short	(.L_21 - .L_20)
	.align		4
.L_20:
        /*0034*/ 	.word	index@($__internal_0_$__cuda_sm20_sqrt_rn_f32_slowpath)
        /*0038*/ 	.word	0x00000000


	//----- nvinfo : EIATTR_FRAME_SIZE
	.align		4
.L_21:
        /*003c*/ 	.byte	0x04, 0x11
        /*003e*/ 	.short	(.L_23 - .L_22)
	.align		4
.L_22:
        /*0040*/ 	.word	index@(_Z11simulate_q1PfP17curandStateXORWOWi)
        /*0044*/ 	.word	0x00000000


	//----- nvinfo : EIATTR_MIN_STACK_SIZE
	.align		4
.L_23:
        /*0048*/ 	.byte	0x04, 0x12
        /*004a*/ 	.short	(.L_25 - .L_24)
	.align		4
.L_24:
        /*004c*/ 	.word	index@(_Z11simulate_q1PfP17curandStateXORWOWi)
        /*0050*/ 	.word	0x00000000


	//----- nvinfo : EIATTR_MIN_STACK_SIZE
	.align		4
.L_25:
        /*0054*/ 	.byte	0x04, 0x12
        /*0056*/ 	.short	(.L_27 - .L_26)
	.align		4
.L_26:
        /*0058*/ 	.word	index@(_Z8init_rngP17curandStateXORWOWm)
        /*005c*/ 	.word	0x00000000
.L_27:


//--------------------- .nv.compat                --------------------------
	.section	.nv.compat,"",@"SHT_CUDA_COMPAT_INFO"
	.align	4
        /*0000*/ 	.byte	0x02, 0x09, 0x00, 0x00, 0x02, 0x02, 0x01, 0x00, 0x02, 0x05, 0x05, 0x00, 0x03, 0x07, 0x01, 0x01
        /*0010*/ 	.byte	0x02, 0x03, 0x00, 0x00, 0x02, 0x06, 0x01, 0x00, 0x04, 0x0b, 0x08, 0x00, 0x01, 0x00, 0x00, 0x00
        /*0020*/ 	.byte	0x00, 0x00, 0x00, 0x00


//--------------------- .nv.info._Z11simulate_q1PfP17curandStateXORWOWi --------------------------
	.section	.nv.info._Z11simulate_q1PfP17curandStateXORWOWi,"",@"SHT_CUDA_INFO"
	.sectionflags	@""
	.align	4


	//----- nvinfo : EIATTR_CUDA_API_VERSION
	.align		4
        /*0000*/ 	.byte	0x04, 0x37
        /*0002*/ 	.short	(.L_29 - .L_28)
.L_28:
        /*0004*/ 	.word	0x00000082


	//----- nvinfo : EIATTR_KPARAM_INFO
	.align		4
.L_29:
        /*0008*/ 	.byte	0x04, 0x17
        /*000a*/ 	.short	(.L_31 - .L_30)
.L_30:
        /*000c*/ 	.word	0x00000000
        /*0010*/ 	.short	0x0002
        /*0012*/ 	.short	0x0010
        /*0014*/ 	.byte	0x00, 0xf0, 0x11, 0x00


	//----- nvinfo : EIATTR_KPARAM_INFO
	.align		4
.L_31:
        /*0018*/ 	.byte	0x04, 0x17
        /*001a*/ 	.short	(.L_33 - .L_32)
.L_32:
        /*001c*/ 	.word	0x00000000
        /*0020*/ 	.short	0x0001
        /*0022*/ 	.short	0x0008
        /*0024*/ 	.byte	0x00, 0xf5, 0x21, 0x00


	//----- nvinfo : EIATTR_KPARAM_INFO
	.align		4
.L_33:
        /*0028*/ 	.byte	0x04, 0x17
        /*002a*/ 	.short	(.L_35 - .L_34)
.L_34:
        /*002c*/ 	.word	0x00000000
        /*0030*/ 	.short	0x0000
        /*0032*/ 	.short	0x0000
        /*0034*/ 	.byte	0x00, 0xf5, 0x21, 0x00


	//----- nvinfo : EIATTR_SPARSE_MMA_MASK
	.align		4
.L_35:
        /*0038*/ 	.byte	0x03, 0x50
        /*003a*/ 	.short	0x0000


	//----- nvinfo : EIATTR_MAXREG_COUNT
	.align		4
        /*003c*/ 	.byte	0x03, 0x1b
        /*003e*/ 	.short	0x00ff


	//----- nvinfo : EIATTR_MERCURY_ISA_VERSION
	.align		4
        /*0040*/ 	.byte	0x03, 0x5f
        /*0042*/ 	.short	0x0101


	//----- nvinfo : EIATTR_VRC_CTA_INIT_COUNT
	.align		4
        /*0044*/ 	.byte	0x02, 0x4a
	.zero		1
	.zero		1


	//----- nvinfo : EIATTR_EXIT_INSTR_OFFSETS
	.align		4
        /*0048*/ 	.byte	0x04, 0x1c
        /*004a*/ 	.short	(.L_37 - .L_36)


	//   ....[0]....
.L_36:
        /*004c*/ 	.word	0x00000070


	//   ....[1]....
        /*0050*/ 	.word	0x00001c90


	//----- nvinfo : EIATTR_CRS_STACK_SIZE
	.align		4
.L_37:
        /*0054*/ 	.byte	0x04, 0x1e
        /*0056*/ 	.short	(.L_39 - .L_38)
.L_38:
        /*0058*/ 	.word	0x00000000


	//----- nvinfo : EIATTR_CBANK_PARAM_SIZE
	.align		4
.L_39:
        /*005c*/ 	.byte	0x03, 0x19
        /*005e*/ 	.short	0x0014


	//----- nvinfo : EIATTR_PARAM_CBANK
	.align		4
        /*0060*/ 	.byte	0x04, 0x0a
        /*0062*/ 	.short	(.L_41 - .L_40)
	.align		4
.L_40:
        /*0064*/ 	.word	index@(.nv.constant0._Z11simulate_q1PfP17curandStateXORWOWi)
        /*0068*/ 	.short	0x0380
        /*006a*/ 	.short	0x0014


	//----- nvinfo : EIATTR_SW_WAR
	.align		4
.L_41:
        /*006c*/ 	.byte	0x04, 0x36
        /*006e*/ 	.short	(.L_43 - .L_42)
.L_42:
        /*0070*/ 	.word	0x00000008
.L_43:


//--------------------- .nv.info._Z8init_rngP17curandStateXORWOWm --------------------------
	.section	.nv.info._Z8init_rngP17curandStateXORWOWm,"",@"SHT_CUDA_INFO"
	.sectionflags	@""
	.align	4


	//----- nvinfo : EIATTR_CUDA_API_VERSION
	.align		4
        /*0000*/ 	.byte	0x04, 0x37
        /*0002*/ 	.short	(.L_45 - .L_44)
.L_44:
        /*0004*/ 	.word	0x00000082


	//----- nvinfo : EIATTR_KPARAM_INFO
	.align		4
.L_45:
        /*0008*/ 	.byte	0x04, 0x17
        /*000a*/ 	.short	(.L_47 - .L_46)
.L_46:
        /*000c*/ 	.word	0x00000000
        /*0010*/ 	.short	0x0001
        /*0012*/ 	.short	0x0008
        /*0014*/ 	.byte	0x00, 0xf0, 0x21, 0x00


	//----- nvinfo : EIATTR_KPARAM_INFO
	.align		4
.L_47:
        /*0018*/ 	.byte	0x04, 0x17
        /*001a*/ 	.short	(.L_49 - .L_48)
.L_48:
        /*001c*/ 	.word	0x00000000
        /*0020*/ 	.short	0x0000
        /*0022*/ 	.short	0x0000
        /*0024*/ 	.byte	0x00, 0xf5, 0x21, 0x00


	//----- nvinfo : EIATTR_SPARSE_MMA_MASK
	.align		4
.L_49:
        /*0028*/ 	.byte	0x03, 0x50
        /*002a*/ 	.short	0x0000


	//----- nvinfo : EIATTR_MAXREG_COUNT
	.align		4
        /*002c*/ 	.byte	0x03, 0x1b
        /*002e*/ 	.short	0x00ff


	//----- nvinfo : EIATTR_MERCURY_ISA_VERSION
	.align		4
        /*0030*/ 	.byte	0x03, 0x5f
        /*0032*/ 	.short	0x0101


	//----- nvinfo : EIATTR_VRC_CTA_INIT_COUNT
	.align		4
        /*0034*/ 	.byte	0x02, 0x4a
	.zero		1
	.zero		1


	//----- nvinfo : EIATTR_EXIT_INSTR_OFFSETS
	.align		4
        /*0038*/ 	.byte	0x04, 0x1c
        /*003a*/ 	.short	(.L_51 - .L_50)


	//   ....[0]....
.L_50:
        /*003c*/ 	.word	0x00000060


	//   ....[1]....
        /*0040*/ 	.word	0x00000ef0


	//----- nvinfo : EIATTR_CRS_STACK_SIZE
	.align		4
.L_51:
        /*0044*/ 	.byte	0x04, 0x1e
        /*0046*/ 	.short	(.L_53 - .L_52)
.L_52:
        /*0048*/ 	.word	0x00000000


	//----- nvinfo : EIATTR_CBANK_PARAM_SIZE
	.align		4
.L_53:
        /*004c*/ 	.byte	0x03, 0x19
        /*004e*/ 	.short	0x0010


	//----- nvinfo : EIATTR_PARAM_CBANK
	.align		4
        /*0050*/ 	.byte	0x04, 0x0a
        /*0052*/ 	.short	(.L_55 - .L_54)
	.align		4
.L_54:
        /*0054*/ 	.word	index@(.nv.constant0._Z8init_rngP17curandStateXORWOWm)
        /*0058*/ 	.short	0x0380
        /*005a*/ 	.short	0x0010


	//----- nvinfo : EIATTR_SW_WAR
	.align		4
.L_55:
        /*005c*/ 	.byte	0x04, 0x36
        /*005e*/ 	.short	(.L_57 - .L_56)
.L_56:
        /*0060*/ 	.word	0x00000008
.L_57:


//--------------------- .nv.callgraph             --------------------------
	.section	.nv.callgraph,"",@"SHT_CUDA_CALLGRAPH"
	.align	4
	.sectionentsize	8
	.align		4
        /*0000*/ 	.word	0x00000000
	.align		4
        /*0004*/ 	.word	0xffffffff
	.align		4
        /*0008*/ 	.word	0x00000000
	.align		4
        /*000c*/ 	.word	0xfffffffe
	.align		4
        /*0010*/ 	.word	0x00000000
	.align		4
        /*0014*/ 	.word	0xfffffffd
	.align		4
        /*0018*/ 	.word	0x00000000
	.align		4
        /*001c*/ 	.word	0xfffffffc


//--------------------- .nv.constant4             --------------------------
	.section	.nv.constant4,"a",@progbits
	.align	8
	.align		8
.nv.constant4:
        /*0000*/ 	.dword	precalc_xorwow_matrix
	.align		8
        /*0008*/ 	.dword	precalc_xorwow_offset_matrix
	.align		8
        /*0010*/ 	.dword	mrg32k3aM1
	.align		8
        /*0018*/ 	.dword	mrg32k3aM2
	.align		8
        /*0020*/ 	.dword	mrg32k3aM1SubSeq
	.align		8
        /*0028*/ 	.dword	mrg32k3aM2SubSeq
	.align		8
        /*0030*/ 	.dword	mrg32k3aM1Seq
	.align		8
        /*0038*/ 	.dword	mrg32k3aM2Seq


//--------------------- .nv.constant3             --------------------------
	.section	.nv.constant3,"a",@progbits
	.align	8
.nv.constant3:
	.type		__cr_lgamma_table,@object
	.size		__cr_lgamma_table,(a - __cr_lgamma_table)
__cr_lgamma_table:
        /*0000*/ 	.byte	0x00, 0x00, 0x00, 0x00, 0x00, 0x00, 0x00, 0x00, 0x00, 0x00, 0x00, 0x00, 0x00, 0x00, 0x00, 0x00
        /*0010*/ 	.byte	0xef, 0x39, 0xfa, 0xfe, 0x42, 0x2e, 0xe6, 0x3f, 0x02, 0x20, 0x2a, 0xfa, 0x0b, 0xab, 0xfc, 0x3f
        /*0020*/ 	.byte	0xf9, 0x2c, 0x92, 0x7c, 0xa7, 0x6c, 0x09, 0x40, 0xc9, 0x79, 0x44, 0x3c, 0x64, 0x26, 0x13, 0x40
        /*0030*/ 	.byte	0xca, 0x01, 0xcf, 0x3a, 0x27, 0x51, 0x1a, 0x40, 0x30, 0xcc, 0x2d, 0xf3, 0xe1, 0x0c, 0x21, 0x40
        /*0040*/ 	.byte	0x0d, 0xb7, 0xfc, 0x82, 0x8e, 0x35, 0x25, 0x40
	.type		a,@object
	.size		a,(sigma - a)
a:
        /*0048*/ 	.byte	0x00, 0x00, 0x80, 0x3f
	.type		sigma,@object
	.size		sigma,(r0 - sigma)
sigma:
        /*004c*/ 	.byte	0xcd, 0xcc, 0xcc, 0x3d
	.type		r0,@object
	.size		r0,(.L_11 - r0)
r0:
        /*0050*/ 	.byte	0xa6, 0x9b, 0x44, 0x3c
.L_11:


//--------------------- .text._Z11simulate_q1PfP17curandStateXORWOWi --------------------------
	.section	.text._Z11simulate_q1PfP17curandStateXORWOWi,"ax",@progbits
	.align	128
        .global         _Z11simulate_q1PfP17curandStateXORWOWi
        .type           _Z11simulate_q1PfP17curandStateXORWOWi,@function
        .size           _Z11simulate_q1PfP17curandStateXORWOWi,(.L_x_49 - _Z11simulate_q1PfP17curandStateXORWOWi)
        .other          _Z11simulate_q1PfP17curandStateXORWOWi,@"STO_CUDA_ENTRY STV_DEFAULT"
_Z11simulate_q1PfP17curandStateXORWOWi:
.text._Z11simulate_q1PfP17curandStateXORWOWi:
[----:B------:R-:W-:Y:S01]  /*0000*/  LDC R1, c[0x0][0x37c] ;  /* 0x0000df00ff017b82 */ /* 0x000fe20000000800 */
[----:B------:R-:W0:Y:S07]  /*0010*/  S2R R0, SR_TID.X ;  /* 0x0000000000007919 */ /* 0x000e2e0000002100 */
[----:B------:R-:W0:Y:S01]  /*0020*/  S2UR UR4, SR_CTAID.X ;  /* 0x00000000000479c3 */ /* 0x000e220000002500 */
[----:B------:R-:W1:Y:S07]  /*0030*/  LDCU UR5, c[0x0][0x390] ;  /* 0x00007200ff0577ac */ /* 0x000e6e0008000800 */
[----:B------:R-:W0:Y:S02]  /*0040*/  LDC R3, c[0x0][0x360] ;  /* 0x0000d800ff037b82 */ /* 0x000e240000000800 */
[----:B0-----:R-:W-:-:S05]  /*0050*/  IMAD R3, R3, UR4, R0 ;  /* 0x0000000403037c24 */ /* 0x001fca000f8e0200 */
[----:B-1----:R-:W-:-:S13]  /*0060*/  ISETP.GE.AND P0, PT, R3, UR5, PT ;  /* 0x0000000503007c0c */ /* 0x002fda000bf06270 */
[----:B------:R-:W-:Y:S05]  /*0070*/  @P0 EXIT ;  /* 0x000000000000094d */ /* 0x000fea0003800000 */
[----:B------:R-:W0:Y:S01]  /*0080*/  LDC.64 R12, c[0x0][0x388] ;  /* 0x0000e200ff0c7b82 */ /* 0x000e220000000a00 */
[----:B------:R-:W1:Y:S01]  /*0090*/  LDCU.64 UR6, c[0x0][0x358] ;  /* 0x00006b00ff0677ac */ /* 0x000e620008000a00 */
[----:B0-----:R-:W-:-:S06]  /*00a0*/  IMAD.WIDE R12, R3, 0x30, R12 ;  /* 0x00000030030c7825 */ /* 0x001fcc00078e020c */
[----:B------:R-:W0:Y:S01]  /*00b0*/  LDC R3, c[0x3][0x48] ;  /* 0x00c01200ff037b82 */ /* 0x000e220000000800 */
[----:B-1----:R1:W5:Y:S04]  /*00c0*/  LDG.E R19, desc[UR6][R12.64+0x20] ;  /* 0x000020060c137981 */ /* 0x002368000c1e1900 */
[----:B------:R1:W5:Y:S04]  /*00d0*/  LDG.E.64 R10, desc[UR6][R12.64+0x28] ;  /* 0x000028060c0a7981 */ /* 0x000368000c1e1b00 */
[----:B------:R1:W5:Y:S04]  /*00e0*/  LDG.E.64 R8, desc[UR6][R12.64] ;  /* 0x000000060c087981 */ /* 0x000368000c1e1b00 */
[----:B------:R1:W5:Y:S04]  /*00f0*/  LDG.E.64 R6, desc[UR6][R12.64+0x8] ;  /* 0x000008060c067981 */ /* 0x000368000c1e1b00 */
[----:B------:R1:W5:Y:S04]  /*0100*/  LDG.E.64 R14, desc[UR6][R12.64+0x10] ;  /* 0x000010060c0e7981 */ /* 0x000368000c1e1b00 */
[----:B------:R1:W5:Y:S01]  /*0110*/  LDG.E.64 R4, desc[UR6][R12.64+0x18] ;  /* 0x000018060c047981 */ /* 0x000362000c1e1b00 */
[----:B------:R-:W-:-:S02]  /*0120*/  HFMA2 R17, -RZ, RZ, 0.96630859375, -0.0022525787353515625 ;  /* 0x3bbb989dff117431 */ /* 0x000fc400000001ff */
[C---:B0-----:R-:W-:Y:S01]  /*0130*/  FMUL R0, R3.reuse, -0.0099999997764825820923 ;  /* 0xbc23d70a03007820 */ /* 0x041fe20000400000 */
[----:B------:R-:W-:Y:S01]  /*0140*/  FMUL R3, R3, -2 ;  /* 0xc000000003037820 */ /* 0x000fe20000400000 */
[----:B------:R-:W-:-:S03]  /*0150*/  MOV R18, 0x437c0000 ;  /* 0x437c000000127802 */ /* 0x000fc60000000f00 */
[----:B------:R-:W-:Y:S01]  /*0160*/  FMUL R16, R3, 0.0099999997764825820923 ;  /* 0x3c23d70a03107820 */ /* 0x000fe20000400000 */
[----:B------:R-:W-:-:S03]  /*0170*/  FFMA.SAT R2, R0, R17, 0.5 ;  /* 0x3f00000000027423 */ /* 0x000fc60000002011 */
[----:B------:R-:W-:Y:S01]  /*0180*/  FFMA.SAT R17, R16, R17, 0.5 ;  /* 0x3f00000010117423 */ /* 0x000fe20000002011 */
[----:B------:R-:W-:-:S03]  /*0190*/  FFMA.RM R2, R2, R18, 12582913 ;  /* 0x4b40000102027423 */ /* 0x000fc60000004012 */
[----:B------:R-:W-:Y:S01]  /*01a0*/  FFMA.RM R17, R17, R18, 12582913 ;  /* 0x4b40000111117423 */ /* 0x000fe20000004012 */
[----:B------:R-:W-:-:S03]  /*01b0*/  FADD R3, R2, -12583039 ;  /* 0xcb40007f02037421 */ /* 0x000fc60000000000 */
[C---:B------:R-:W-:Y:S01]  /*01c0*/  FADD R21, R17.reuse, -12583039 ;  /* 0xcb40007f11157421 */ /* 0x040fe20000000000 */
[----:B------:R-:W-:Y:S01]  /*01d0*/  SHF.L.U32 R17, R17, 0x17, RZ ;  /* 0x0000001711117819 */ /* 0x000fe200000006ff */
[----:B------:R-:W-:Y:S02]  /*01e0*/  IMAD.SHL.U32 R18, R2, 0x800000, RZ ;  /* 0x0080000002127824 */ /* 0x000fe400078e00ff */
[----:B------:R-:W-:Y:S01]  /*01f0*/  FFMA R3, R0, 1.4426950216293334961, -R3 ;  /* 0x3fb8aa3b00037823 */ /* 0x000fe20000000803 */
[----:B------:R-:W-:-:S03]  /*0200*/  FFMA R21, R16, 1.4426950216293334961, -R21 ;  /* 0x3fb8aa3b10157823 */ /* 0x000fc60000000815 */
[----:B------:R-:W-:Y:S01]  /*0210*/  FFMA R3, R0, 1.925963033500011079e-08, R3 ;  /* 0x32a5706000037823 */ /* 0x000fe20000000003 */
[----:B------:R-:W-:Y:S01]  /*0220*/  FFMA R21, R16, 1.925963033500011079e-08, R21 ;  /* 0x32a5706010157823 */ /* 0x000fe20000000015 */
[----:B------:R-:W-:-:S03]  /*0230*/  HFMA2 R16, -RZ, RZ, 0, 0 ;  /* 0x00000000ff107431 */ /* 0x000fc600000001ff */
[----:B------:R-:W0:Y:S08]  /*0240*/  MUFU.EX2 R0, R21 ;  /* 0x0000001500007308 */ /* 0x000e300000000800 */
[----:B------:R-:W2:Y:S01]  /*0250*/  MUFU.EX2 R3, R3 ;  /* 0x0000000300037308 */ /* 0x000ea20000000800 */
[----:B0-----:R-:W-:Y:S01]  /*0260*/  FMUL R17, R17, R0 ;  /* 0x0000000011117220 */ /* 0x001fe20000400000 */
[----:B-12---:R-:W-:-:S07]  /*0270*/  FMUL R18, R18, R3 ;  /* 0x0000000312127220 */ /* 0x006fce0000400000 */
.L_x_28:
[----:B01----:R-:W-:Y:S01]  /*0280*/  I2FP.F32.U32 R3, R16 ;  /* 0x0000001000037245 */ /* 0x003fe20000201000 */
[----:B------:R-:W-:Y:S01]  /*0290*/  IMAD.MOV.U32 R21, RZ, RZ, 0x42c80000 ;  /* 0x42c80000ff157424 */ /* 0x000fe200078e00ff */
[----:B------:R-:W-:-:S03]  /*02a0*/  MOV R0, 0x3c23d70a ;  /* 0x3c23d70a00007802 */ /* 0x000fc60000000f00 */
[----:B------:R-:W-:Y:S02]  /*02b0*/  FMUL R3, R3, 0.10000000149011611938 ;  /* 0x3dcccccd03037820 */ /* 0x000fe40000400000 */
[----:B------:R-:W-:Y:S02]  /*02c0*/  FFMA R0, R21, -R0, 1 ;  /* 0x3f80000015007423 */ /* 0x000fe40000000800 */
[----:B------:R-:W0:Y:S02]  /*02d0*/  FCHK P0, R3, 0.0099999997764825820923 ;  /* 0x3c23d70a03007902 */ /* 0x000e240000000000 */
[----:B------:R-:W-:-:S04]  /*02e0*/  FFMA R0, R0, R21, 100 ;  /* 0x42c8000000007423 */ /* 0x000fc80000000015 */
[----:B------:R-:W-:-:S04]  /*02f0*/  FFMA R2, R3, R0, RZ ;  /* 0x0000000003027223 */ /* 0x000fc800000000ff */
[----:B------:R-:W-:-:S04]  /*0300*/  FFMA R21, R2, -0.0099999997764825820923, R3 ;  /* 0xbc23d70a02157823 */ /* 0x000fc80000000003 */
[----:B------:R-:W-:Y:S01]  /*0310*/  FFMA R24, R0, R21, R2 ;  /* 0x0000001500187223 */ /* 0x000fe20000000002 */
[----:B0-----:R-:W-:Y:S06]  /*0320*/  @!P0 BRA `(.L_x_0) ;  /* 0x0000000000108947 */ /* 0x001fec0003800000 */
[----:B------:R-:W-:Y:S02]  /*0330*/  MOV R0, 0x3c23d70a ;  /* 0x3c23d70a00007802 */ /* 0x000fe40000000f00 */
[----:B------:R-:W-:-:S07]  /*0340*/  MOV R2, 0x360 ;  /* 0x0000036000027802 */ /* 0x000fce0000000f00 */
[----:B-----5:R-:W-:Y:S05]  /*0350*/  CALL.REL.NOINC `($__internal_1_$__cuda_sm3x_div_rn_noftz_f32_slowpath) ;  /* 0x0000001800a47944 */ /* 0x020fea0003c00000 */
[----:B------:R-:W-:-:S07]  /*0360*/  IMAD.MOV.U32 R24, RZ, RZ, R0 ;  /* 0x000000ffff187224 */ /* 0x000fce00078e0000 */
.L_x_0:
[----:B------:R-:W0:Y:S02]  /*0370*/  F2I.TRUNC.NTZ R24, R24 ;  /* 0x0000001800187305 */ /* 0x000e24000020f100 */
[----:B0-----:R-:W-:-:S13]  /*0380*/  ISETP.NE.AND P0, PT, R24, RZ, PT ;  /* 0x000000ff1800720c */ /* 0x001fda0003f05270 */
[----:B------:R-:W-:Y:S05]  /*0390*/  @P0 BRA `(.L_x_1) ;  /* 0x0000000000140947 */ /* 0x000fea0003800000 */
[----:B------:R-:W0:Y:S01]  /*03a0*/  LDC.64 R2, c[0x0][0x380] ;  /* 0x0000e000ff027b82 */ /* 0x000e220000000a00 */
[----:B------:R-:W-:Y:S02]  /*03b0*/  HFMA2 R21, -RZ, RZ, 1.875, 0 ;  /* 0x3f800000ff157431 */ /* 0x000fe400000001ff */
[----:B0-----:R-:W-:-:S05]  /*03c0*/  IMAD.WIDE.U32 R2, R16, 0x4, R2 ;  /* 0x0000000410027825 */ /* 0x001fca00078e0002 */
[----:B------:R1:W-:Y:S01]  /*03d0*/  REDG.E.ADD.F32.FTZ.RN.STRONG.GPU desc[UR6][R2.64], R21 ;  /* 0x00000015020079a6 */ /* 0x0003e2000c12f306 */
[----:B------:R-:W-:Y:S05]  /*03e0*/  BRA `(.L_x_2) ;  /* 0x0000001800047947 */ /* 0x000fea0003800000 */
.L_x_1:
[----:B------:R-:W-:Y:S02]  /*03f0*/  ISETP.GE.AND P0, PT, R24, 0x1, PT ;  /* 0x000000011800780c */ /* 0x000fe40003f06270 */
[----:B------:R-:W-:-:S11]  /*0400*/  MOV R23, RZ ;  /* 0x000000ff00177202 */ /* 0x000fd60000000f00 */
[----:B------:R-:W-:Y:S05]  /*0410*/  @!P0 BRA `(.L_x_3) ;  /* 0x0000001400c48947 */ /* 0x000fea0003800000 */
[----:B------:R-:W0:Y:S01]  /*0420*/  LDC R0, c[0x3][0x48] ;  /* 0x00c01200ff007b82 */ /* 0x000e220000000800 */
[----:B------:R-:W-:Y:S01]  /*0430*/  FADD R3, -R17, 1 ;  /* 0x3f80000011037421 */ /* 0x000fe20000000100 */
[----:B------:R-:W-:Y:S01]  /*0440*/  FADD R22, -R18, 1 ;  /* 0x3f80000012167421 */ /* 0x000fe20000000100 */
[----:B0-----:R-:W-:-:S04]  /*0450*/  FADD R0, R0, R0 ;  /* 0x0000000000007221 */ /* 0x001fc80000000000 */
[----:B------:R-:W0:Y:S08]  /*0460*/  MUFU.RCP R21, R0 ;  /* 0x0000000000157308 */ /* 0x000e300000001000 */
[----:B------:R-:W1:Y:S01]  /*0470*/  FCHK P0, R3, R0 ;  /* 0x0000000003007302 */ /* 0x000e620000000000 */
[----:B0-----:R-:W-:-:S04]  /*0480*/  FFMA R2, -R0, R21, 1 ;  /* 0x3f80000000027423 */ /* 0x001fc80000000115 */
[----:B------:R-:W-:-:S04]  /*0490*/  FFMA R2, R21, R2, R21 ;  /* 0x0000000215027223 */ /* 0x000fc80000000015 */
[----:B------:R-:W-:-:S04]  /*04a0*/  FFMA R21, R3, R2, RZ ;  /* 0x0000000203157223 */ /* 0x000fc800000000ff */
[----:B------:R-:W-:-:S04]  /*04b0*/  FFMA R20, -R0, R21, R3 ;  /* 0x0000001500147223 */ /* 0x000fc80000000103 */
[----:B------:R-:W-:Y:S01]  /*04c0*/  FFMA R2, R2, R20, R21 ;  /* 0x0000001402027223 */ /* 0x000fe20000000015 */
[----:B-1----:R-:W-:Y:S06]  /*04d0*/  @!P0 BRA `(.L_x_4) ;  /* 0x00000000000c8947 */ /* 0x002fec0003800000 */
[----:B------:R-:W-:-:S07]  /*04e0*/  MOV R2, 0x500 ;  /* 0x0000050000027802 */ /* 0x000fce0000000f00 */
[----:B-----5:R-:W-:Y:S05]  /*04f0*/  CALL.REL.NOINC `($__internal_1_$__cuda_sm3x_div_rn_noftz_f32_slowpath) ;  /* 0x00000018003c7944 */ /* 0x020fea0003c00000 */
[----:B------:R-:W-:-:S07]  /*0500*/  IMAD.MOV.U32 R2, RZ, RZ, R0 ;  /* 0x000000ffff027224 */ /* 0x000fce00078e0000 */
.L_x_4:
[----:B------:R-:W-:Y:S01]  /*0510*/  IADD3 R0, PT, PT, R2, -0xd000000, RZ ;  /* 0xf300000002007810 */ /* 0x000fe20007ffe0ff */
[----:B------:R0:W1:Y:S03]  /*0520*/  MUFU.RSQ R21, R2 ;  /* 0x0000000200157308 */ /* 0x0000660000001400 */
[----:B------:R-:W-:-:S13]  /*0530*/  ISETP.GT.U32.AND P0, PT, R0, 0x727fffff, PT ;  /* 0x727fffff0000780c */ /* 0x000fda0003f04070 */
[----:B0-----:R-:W-:Y:S05]  /*0540*/  @!P0 BRA `(.L_x_5) ;  /* 0x0000000000188947 */ /* 0x001fea0003800000 */
[----:B------:R-:W-:Y:S01]  /*0550*/  BSSY.RECONVERGENT B0, `(.L_x_6) ;  /* 0x0000004000007945 */ /* 0x000fe20003800200 */
[----:B------:R-:W-:Y:S02]  /*0560*/  MOV R0, R2 ;  /* 0x0000000200007202 */ /* 0x000fe40000000f00 */
[----:B------:R-:W-:-:S07]  /*0570*/  MOV R2, 0x590 ;  /* 0x0000059000027802 */ /* 0x000fce0000000f00 */
[----:B-1---5:R-:W-:Y:S05]  /*0580*/  CALL.REL.NOINC `($__internal_0_$__cuda_sm20_sqrt_rn_f32_slowpath) ;  /* 0x0000001400c47944 */ /* 0x022fea0003c00000 */
[----:B------:R-:W-:Y:S05]  /*0590*/  BSYNC.RECONVERGENT B0 ;  /* 0x0000000000007941 */ /* 0x000fea0003800200 */
.L_x_6:
[----:B------:R-:W-:Y:S05]  /*05a0*/  BRA `(.L_x_7) ;  /* 0x0000000000107947 */ /* 0x000fea0003800000 */
.L_x_5:
[C---:B-1----:R-:W-:Y:S01]  /*05b0*/  FMUL.FTZ R3, R21.reuse, R2 ;  /* 0x0000000215037220 */ /* 0x042fe20000410000 */
[----:B------:R-:W-:-:S03]  /*05c0*/  FMUL.FTZ R32, R21, 0.5 ;  /* 0x3f00000015207820 */ /* 0x000fc60000410000 */
[----:B------:R-:W-:-:S04]  /*05d0*/  FFMA R2, -R3, R3, R2 ;  /* 0x0000000303027223 */ /* 0x000fc80000000102 */
[----:B------:R-:W-:-:S07]  /*05e0*/  FFMA R32, R2, R32, R3 ;  /* 0x0000002002207223 */ /* 0x000fce0000000003 */
.L_x_7:
[----:B------:R-:W0:Y:S01]  /*05f0*/  LDCU UR4, c[0x3][0x4c] ;  /* 0x00c00980ff0477ac */ /* 0x000e220008000800 */
[----:B------:R-:W-:Y:S01]  /*0600*/  ISETP.NE.AND P0, PT, R24, 0x1, PT ;  /* 0x000000011800780c */ /* 0x000fe20003f05270 */
[----:B------:R-:W-:Y:S02]  /*0610*/  HFMA2 R23, -RZ, RZ, 0, 0 ;  /* 0x00000000ff177431 */ /* 0x000fe400000001ff */
[----:B------:R-:W-:Y:S01]  /*0620*/  IMAD.MOV.U32 R0, RZ, RZ, RZ ;  /* 0x000000ffff007224 */ /* 0x000fe200078e00ff */
[----:B------:R-:W1:Y:S01]  /*0630*/  LDCU UR5, c[0x3][0x50] ;  /* 0x00c00a00ff0577ac */ /* 0x000e620008000800 */
[----:B0-----:R-:W-:Y:S01]  /*0640*/  FMUL R20, R32, UR4 ;  /* 0x0000000420147c20 */ /* 0x001fe20008400000 */
[----:B-1----:R-:W-:-:S07]  /*0650*/  MOV R21, UR5 ;  /* 0x0000000500157c02 */ /* 0x002fce0008000f00 */
[----:B------:R-:W-:Y:S05]  /*0660*/  @!P0 BRA `(.L_x_8) ;  /* 0x0000000c007c8947 */ /* 0x000fea0003800000 */
[----:B------:R-:W-:Y:S01]  /*0670*/  LOP3.LUT R25, R24, 0x7ffffffe, RZ, 0xc0, !PT ;  /* 0x7ffffffe18197812 */ /* 0x000fe200078ec0ff */
[----:B------:R-:W-:Y:S01]  /*0680*/  IMAD.MOV.U32 R23, RZ, RZ, RZ ;  /* 0x000000ffff177224 */ /* 0x000fe200078e00ff */
[----:B------:R-:W-:Y:S01]  /*0690*/  MOV R21, UR5 ;  /* 0x0000000500157c02 */ /* 0x000fe20008000f00 */
[----:B------:R-:W-:-:S06]  /*06a0*/  UMOV UR4, URZ ;  /* 0x000000ff00047c82 */ /* 0x000fcc0008000000 */
.L_x_21:
[----:B------:R-:W-:Y:S01]  /*06b0*/  I2FP.F32.U32 R0, UR4 ;  /* 0x0000000400007c45 */ /* 0x000fe20008201000 */
[----:B------:R-:W0:Y:S04]  /*06c0*/  LDC R26, c[0x3][0x48] ;  /* 0x00c01200ff1a7b82 */ /* 0x000e280000000800 */
[----:B------:R-:W-:-:S05]  /*06d0*/  FMUL R0, R0, 0.0099999997764825820923 ;  /* 0x3c23d70a00007820 */ /* 0x000fca0000400000 */
[----:B------:R-:W-:-:S13]  /*06e0*/  FSETP.GEU.AND P0, PT, R0, 5, PT ;  /* 0x40a000000000780b */ /* 0x000fda0003f0e000 */
[----:B------:R-:W-:Y:S01]  /*06f0*/  @!P0 MOV R3, 0x3ab78034 ;  /* 0x3ab7803400038802 */ /* 0x000fe20000000f00 */
[----:B------:R-:W-:Y:S01]  /*0700*/  @P0 IMAD.MOV.U32 R27, RZ, RZ, 0x3a83126f ;  /* 0x3a83126fff1b0424 */ /* 0x000fe200078e00ff */
[----:B0-----:R-:W0:Y:S03]  /*0710*/  MUFU.RCP R2, R26 ;  /* 0x0000001a00027308 */ /* 0x001e260000001000 */
[C---:B------:R-:W-:Y:S01]  /*0720*/  @!P0 FFMA R3, R0.reuse, R3, 0.012000000104308128357 ;  /* 0x3c449ba600038423 */ /* 0x040fe20000000003 */
[----:B------:R-:W-:-:S04]  /*0730*/  @P0 FADD R0, R0, -5 ;  /* 0xc0a0000000000421 */ /* 0x000fc80000000000 */
[----:B------:R-:W-:-:S04]  /*0740*/  @P0 FFMA R3, R0, R27, 0.018999999389052391052 ;  /* 0x3c9ba5e300030423 */ /* 0x000fc8000000001b */
[----:B------:R-:W-:-:S04]  /*0750*/  FMUL R3, R22, R3 ;  /* 0x0000000316037220 */ /* 0x000fc80000400000 */
[----:B------:R-:W1:Y:S01]  /*0760*/  FCHK P0, R3, R26 ;  /* 0x0000001a03007302 */ /* 0x000e620000000000 */
[----:B0-----:R-:W-:-:S04]  /*0770*/  FFMA R27, R2, -R26, 1 ;  /* 0x3f800000021b7423 */ /* 0x001fc8000000081a */
[----:B------:R-:W-:-:S04]  /*0780*/  FFMA R2, R2, R27, R2 ;  /* 0x0000001b02027223 */ /* 0x000fc80000000002 */
[----:B------:R-:W-:-:S04]  /*0790*/  FFMA R0, R3, R2, RZ ;  /* 0x0000000203007223 */ /* 0x000fc800000000ff */
[----:B------:R-:W-:-:S04]  /*07a0*/  FFMA R27, R0, -R26, R3 ;  /* 0x8000001a001b7223 */ /* 0x000fc80000000003 */
[----:B------:R-:W-:Y:S01]  /*07b0*/  FFMA R31, R2, R27, R0 ;  /* 0x0000001b021f7223 */ /* 0x000fe20000000000 */
[----:B-1----:R-:W-:Y:S06]  /*07c0*/  @!P0 BRA `(.L_x_9) ;  /* 0x0000000000108947 */ /* 0x002fec0003800000 */
[----:B------:R-:W0:Y:S01]  /*07d0*/  LDC R0, c[0x3][0x48] ;  /* 0x00c01200ff007b82 */ /* 0x000e220000000800 */
[----:B------:R-:W-:-:S07]  /*07e0*/  MOV R2, 0x800 ;  /* 0x0000080000027802 */ /* 0x000fce0000000f00 */
[----:B0----5:R-:W-:Y:S05]  /*07f0*/  CALL.REL.NOINC `($__internal_1_$__cuda_sm3x_div_rn_noftz_f32_slowpath) ;  /* 0x00000014007c7944 */ /* 0x021fea0003c00000 */
[----:B------:R-:W-:-:S07]  /*0800*/  MOV R31, R0 ;  /* 0x00000000001f7202 */ /* 0x000fce0000000f00 */
.L_x_9:
[----:B-----5:R-:W-:Y:S01]  /*0810*/  ISETP.NE.AND P0, PT, R4, 0x1, PT ;  /* 0x000000010400780c */ /* 0x020fe20003f05270 */
[----:B------:R-:W-:Y:S01]  /*0820*/  BSSY.RECONVERGENT B0, `(.L_x_10) ;  /* 0x000004d000007945 */ /* 0x000fe20003800200 */
[----:B------:R-:W-:Y:S01]  /*0830*/  FFMA R31, R18, R21, R31 ;  /* 0x00000015121f7223 */ /* 0x000fe2000000001f */
[----:B------:R-:W-:Y:S01]  /*0840*/  MOV R27, R15 ;  /* 0x0000000f001b7202 */ /* 0x000fe20000000f00 */
[----:B------:R-:W-:Y:S01]  /*0850*/  IMAD.MOV.U32 R29, RZ, RZ, R14 ;  /* 0x000000ffff1d7224 */ /* 0x000fe200078e000e */
[----:B------:R-:W-:Y:S02]  /*0860*/  MOV R26, R7 ;  /* 0x00000007001a7202 */ /* 0x000fe40000000f00 */
[----:B------:R-:W-:-:S06]  /*0870*/  MOV R0, R19 ;  /* 0x0000001300007202 */ /* 0x000fcc0000000f00 */
[----:B------:R-:W-:Y:S05]  /*0880*/  @!P0 BRA `(.L_x_11) ;  /* 0x0000000400188947 */ /* 0x000fea0003800000 */
[----:B------:R-:W-:Y:S01]  /*0890*/  SHF.R.U32.HI R0, RZ, 0x2, R9 ;  /* 0x00000002ff007819 */ /* 0x000fe20000011609 */
[----:B------:R-:W-:Y:S01]  /*08a0*/  IMAD.SHL.U32 R2, R15, 0x10, RZ ;  /* 0x000000100f027824 */ /* 0x000fe200078e00ff */
[----:B------:R-:W-:Y:S02]  /*08b0*/  BSSY.RECONVERGENT B1, `(.L_x_12) ;  /* 0x000003b000017945 */ /* 0x000fe40003800200 */
[----:B------:R-:W-:-:S04]  /*08c0*/  LOP3.LUT R0, R0, R9, RZ, 0x3c, !PT ;  /* 0x0000000900007212 */ /* 0x000fc800078e3cff */
[----:B------:R-:W-:-:S04]  /*08d0*/  SHF.L.U32 R3, R0, 0x1, RZ ;  /* 0x0000000100037819 */ /* 0x000fc800000006ff */
[----:B------:R-:W-:-:S04]  /*08e0*/  LOP3.LUT R3, R15, R2, R3, 0x96, !PT ;  /* 0x000000020f037212 */ /* 0x000fc800078e9603 */
[----:B------:R-:W-:Y:S01]  /*08f0*/  LOP3.LUT R29, R3, R0, RZ, 0x3c, !PT ;  /* 0x00000000031d7212 */ /* 0x000fe200078e3cff */
[----:B------:R-:W-:-:S03]  /*0900*/  HFMA2 R3, -RZ, RZ, 0.1171875, 0 ;  /* 0x2f800000ff037431 */ /* 0x000fc600000001ff */
[C---:B------:R-:W-:Y:S01]  /*0910*/  IADD3 R0, PT, PT, R8.reuse, 0x587c5, R29 ;  /* 0x000587c508007810 */ /* 0x040fe20007ffe01d */
[----:B------:R-:W-:-:S03]  /*0920*/  VIADD R8, R8, 0xb0f8a ;  /* 0x000b0f8a08087836 */ /* 0x000fc60000000000 */
[----:B------:R-:W-:-:S05]  /*0930*/  I2FP.F32.U32 R0, R0 ;  /* 0x0000000000007245 */ /* 0x000fca0000201000 */
[----:B------:R-:W-:Y:S01]  /*0940*/  FFMA R0, R0, R3, 1.1641532182693481445e-10 ;  /* 0x2f00000000007423 */ /* 0x000fe20000000003 */
[----:B------:R-:W-:-:S04]  /*0950*/  MOV R3, 0x3e055027 ;  /* 0x3e05502700037802 */ /* 0x000fc80000000f00 */
[----:B------:R-:W-:-:S13]  /*0960*/  FSETP.GEU.AND P0, PT, R0, 1.175494350822287508e-38, PT ;  /* 0x008000000000780b */ /* 0x000fda0003f0e000 */
[----:B------:R-:W-:-:S04]  /*0970*/  @!P0 FMUL R0, R0, 8388608 ;  /* 0x4b00000000008820 */ /* 0x000fc80000400000 */
[----:B------:R-:W-:-:S05]  /*0980*/  VIADD R2, R0, 0xc0d55555 ;  /* 0xc0d5555500027836 */ /* 0x000fca0000000000 */
[----:B------:R-:W-:-:S04]  /*0990*/  LOP3.LUT R9, R2, 0xff800000, RZ, 0xc0, !PT ;  /* 0xff80000002097812 */ /* 0x000fc800078ec0ff */
[-C--:B------:R-:W-:Y:S02]  /*09a0*/  IADD3 R2, PT, PT, R0, -R9.reuse, RZ ;  /* 0x8000000900027210 */ /* 0x080fe40007ffe0ff */
[----:B------:R-:W-:Y:S01]  /*09b0*/  I2FP.F32.S32 R26, R9 ;  /* 0x00000009001a7245 */ /* 0x000fe20000201400 */
[----:B------:R-:W-:Y:S02]  /*09c0*/  IMAD.MOV.U32 R9, RZ, RZ, 0x7f800000 ;  /* 0x7f800000ff097424 */ /* 0x000fe400078e00ff */
[----:B------:R-:W-:-:S04]  /*09d0*/  FADD R2, R2, -1 ;  /* 0xbf80000002027421 */ /* 0x000fc80000000000 */
[----:B------:R-:W-:-:S04]  /*09e0*/  FFMA R3, R2, -R3, 0.14084610342979431152 ;  /* 0x3e1039f602037423 */ /* 0x000fc80000000803 */
[----:B------:R-:W-:-:S04]  /*09f0*/  FFMA R3, R2, R3, -0.12148627638816833496 ;  /* 0xbdf8cdcc02037423 */ /* 0x000fc80000000003 */
[----:B------:R-:W-:-:S04]  /*0a00*/  FFMA R3, R2, R3, 0.13980610668659210205 ;  /* 0x3e0f295502037423 */ /* 0x000fc80000000003 */
[----:B------:R-:W-:-:S04]  /*0a10*/  FFMA R3, R2, R3, -0.16684235632419586182 ;  /* 0xbe2ad8b902037423 */ /* 0x000fc80000000003 */
[----:B------:R-:W-:-:S04]  /*0a20*/  FFMA R3, R2, R3, 0.20012299716472625732 ;  /* 0x3e4ced0b02037423 */ /* 0x000fc80000000003 */
[----:B------:R-:W-:-:S04]  /*0a30*/  FFMA R3, R2, R3, -0.24999669194221496582 ;  /* 0xbe7fff2202037423 */ /* 0x000fc80000000003 */
[----:B------:R-:W-:-:S04]  /*0a40*/  FFMA R3, R2, R3, 0.33333182334899902344 ;  /* 0x3eaaaa7802037423 */ /* 0x000fc80000000003 */
[----:B------:R-:W-:Y:S01]  /*0a50*/  FFMA R19, R2, R3, -0.5 ;  /* 0xbf00000002137423 */ /* 0x000fe20000000003 */
[----:B------:R-:W-:Y:S02]  /*0a60*/  FSEL R3, RZ, -23, P0 ;  /* 0xc1b80000ff037808 */ /* 0x000fe40000000000 */
[----:B------:R-:W-:Y:S01]  /*0a70*/  ISETP.GT.U32.AND P0, PT, R0, 0x7f7fffff, PT ;  /* 0x7f7fffff0000780c */ /* 0x000fe20003f04070 */
[----:B------:R-:W-:Y:S02]  /*0a80*/  FMUL R19, R2, R19 ;  /* 0x0000001302137220 */ /* 0x000fe40000400000 */
[----:B------:R-:W-:Y:S01]  /*0a90*/  FFMA R26, R26, 1.1920928955078125e-07, R3 ;  /* 0x340000001a1a7823 */ /* 0x000fe20000000003 */
[----:B------:R-:W-:Y:S01]  /*0aa0*/  SHF.R.U32.HI R3, RZ, 0x2, R6 ;  /* 0x00000002ff037819 */ /* 0x000fe20000011606 */
[----:B------:R-:W-:Y:S01]  /*0ab0*/  FFMA R19, R2, R19, R2 ;  /* 0x0000001302137223 */ /* 0x000fe20000000002 */
[----:B------:R-:W-:Y:S02]  /*0ac0*/  SHF.L.U32 R2, R29, 0x4, RZ ;  /* 0x000000041d027819 */ /* 0x000fe400000006ff */
[----:B------:R-:W-:Y:S01]  /*0ad0*/  LOP3.LUT R3, R3, R6, RZ, 0x3c, !PT ;  /* 0x0000000603037212 */ /* 0x000fe200078e3cff */
[----:B------:R-:W-:-:S03]  /*0ae0*/  FFMA R19, R26, 0.69314718246459960938, R19 ;  /* 0x3f3172181a137823 */ /* 0x000fc60000000013 */
[C---:B------:R-:W-:Y:S01]  /*0af0*/  SHF.L.U32 R6, R3.reuse, 0x1, RZ ;  /* 0x0000000103067819 */ /* 0x040fe200000006ff */
[C---:B------:R-:W-:Y:S01]  /*0b00*/  @P0 FFMA R19, R0.reuse, R9, +INF ;  /* 0x7f80000000130423 */ /* 0x040fe20000000009 */
[----:B------:R-:W-:Y:S02]  /*0b10*/  FSETP.NEU.AND P0, PT, R0, RZ, PT ;  /* 0x000000ff0000720b */ /* 0x000fe40003f0d000 */
[----:B------:R-:W-:Y:S01]  /*0b20*/  LOP3.LUT R2, R3, R6, R2, 0x96, !PT ;  /* 0x0000000603027212 */ /* 0x000fe200078e9602 */
[----:B------:R-:W-:-:S03]  /*0b30*/  FMUL R19, R19, -2 ;  /* 0xc000000013137820 */ /* 0x000fc60000400000 */
[----:B------:R-:W-:Y:S02]  /*0b40*/  LOP3.LUT R27, R2, R29, RZ, 0x3c, !PT ;  /* 0x0000001d021b7212 */ /* 0x000fe400078e3cff */
[----:B------:R-:W-:Y:S02]  /*0b50*/  FSEL R19, R19, +INF , P0 ;  /* 0x7f80000013137808 */ /* 0x000fe40000000000 */
[----:B------:R-:W-:Y:S02]  /*0b60*/  IADD3 R0, PT, PT, R27, R8, RZ ;  /* 0x000000081b007210 */ /* 0x000fe40007ffe0ff */
[----:B------:R-:W-:Y:S01]  /*0b70*/  IADD3 R3, PT, PT, R19, -0xd000000, RZ ;  /* 0xf300000013037810 */ /* 0x000fe20007ffe0ff */
[----:B------:R0:W1:Y:S01]  /*0b80*/  MUFU.RSQ R2, R19 ;  /* 0x0000001300027308 */ /* 0x0000620000001400 */
[----:B------:R-:W-:Y:S02]  /*0b90*/  I2FP.F32.U32 R0, R0 ;  /* 0x0000000000007245 */ /* 0x000fe40000201000 */
[----:B------:R-:W-:Y:S01]  /*0ba0*/  ISETP.GT.U32.AND P0, PT, R3, 0x727fffff, PT ;  /* 0x727fffff0300780c */ /* 0x000fe20003f04070 */
[----:B------:R-:W-:-:S04]  /*0bb0*/  IMAD.MOV.U32 R3, RZ, RZ, 0x30c90fdb ;  /* 0x30c90fdbff037424 */ /* 0x000fc800078e00ff */
[----:B------:R-:W-:-:S08]  /*0bc0*/  FFMA R6, R0, R3, 7.314590599882819788e-10 ;  /* 0x30490fdb00067423 */ /* 0x000fd00000000003 */
[----:B0-----:R-:W-:Y:S05]  /*0bd0*/  @!P0 BRA `(.L_x_13) ;  /* 0x0000000000108947 */ /* 0x001fea0003800000 */
[----:B------:R-:W-:Y:S02]  /*0be0*/  MOV R0, R19 ;  /* 0x0000001300007202 */ /* 0x000fe40000000f00 */
[----:B-1----:R-:W-:-:S07]  /*0bf0*/  MOV R2, 0xc10 ;  /* 0x00000c1000027802 */ /* 0x002fce0000000f00 */
[----:B------:R-:W-:Y:S05]  /*0c00*/  CALL.REL.NOINC `($__internal_0_$__cuda_sm20_sqrt_rn_f32_slowpath) ;  /* 0x0000001000247944 */ /* 0x000fea0003c00000 */
[----:B------:R-:W-:Y:S05]  /*0c10*/  BRA `(.L_x_14) ;  /* 0x0000000000107947 */ /* 0x000fea0003800000 */
.L_x_13:
[----:B-1----:R-:W-:Y:S01]  /*0c20*/  FMUL.FTZ R32, R19, R2 ;  /* 0x0000000213207220 */ /* 0x002fe20000410000 */
[----:B------:R-:W-:-:S03]  /*0c30*/  FMUL.FTZ R0, R2, 0.5 ;  /* 0x3f00000002007820 */ /* 0x000fc60000410000 */
[----:B------:R-:W-:-:S04]  /*0c40*/  FFMA R3, -R32, R32, R19 ;  /* 0x0000002020037223 */ /* 0x000fc80000000113 */
[----:B------:R-:W-:-:S07]  /*0c50*/  FFMA R32, R3, R0, R32 ;  /* 0x0000000003207223 */ /* 0x000fce0000000020 */
.L_x_14:
[----:B------:R-:W-:Y:S05]  /*0c60*/  BSYNC.RECONVERGENT B1 ;  /* 0x0000000000017941 */ /* 0x000fea0003800200 */
.L_x_12:
[----:B------:R-:W-:Y:S01]  /*0c70*/  FMUL.RZ R2, R6, 0.15915493667125701904 ;  /* 0x3e22f98306027820 */ /* 0x000fe2000040c000 */
[----:B------:R-:W-:Y:S01]  /*0c80*/  MOV R26, R15 ;  /* 0x0000000f001a7202 */ /* 0x000fe20000000f00 */
[----:B------:R-:W-:Y:S01]  /*0c90*/  IMAD.MOV.U32 R6, RZ, RZ, R14 ;  /* 0x000000ffff067224 */ /* 0x000fe200078e000e */
[----:B------:R-:W-:Y:S01]  /*0ca0*/  MOV R9, R7 ;  /* 0x0000000700097202 */ /* 0x000fe20000000f00 */
[----:B------:R-:W0:Y:S08]  /*0cb0*/  MUFU.SIN R3, R2 ;  /* 0x0000000200037308 */ /* 0x000e300000000400 */
[----:B------:R-:W1:Y:S01]  /*0cc0*/  MUFU.COS R19, R2 ;  /* 0x0000000200137308 */ /* 0x000e620000000000 */
[-C--:B0-----:R-:W-:Y:S01]  /*0cd0*/  FMUL R0, R3, R32.reuse ;  /* 0x0000002003007220 */ /* 0x081fe20000400000 */
[----:B-1----:R-:W-:-:S07]  /*0ce0*/  FMUL R19, R19, R32 ;  /* 0x0000002013137220 */ /* 0x002fce0000400000 */
.L_x_11:
[----:B------:R-:W-:Y:S05]  /*0cf0*/  BSYNC.RECONVERGENT B0 ;  /* 0x0000000000007941 */ /* 0x000fea0003800200 */
.L_x_10:
[----:B------:R-:W-:Y:S01]  /*0d00*/  UIADD3 UR5, UPT, UPT, UR4, 0x1, URZ ;  /* 0x0000000104057890 */ /* 0x000fe2000fffe0ff */
[----:B------:R-:W0:Y:S05]  /*0d10*/  LDC R2, c[0x3][0x48] ;  /* 0x00c01200ff027b82 */ /* 0x000e2a0000000800 */
[----:B------:R-:W-:-:S05]  /*0d20*/  I2FP.F32.U32 R3, UR5 ;  /* 0x0000000500037c45 */ /* 0x000fca0008201000 */
[----:B------:R-:W-:-:S05]  /*0d30*/  FMUL R7, R3, 0.0099999997764825820923 ;  /* 0x3c23d70a03077820 */ /* 0x000fca0000400000 */
[----:B------:R-:W-:Y:S01]  /*0d40*/  FSETP.GEU.AND P0, PT, R7, 5, PT ;  /* 0x40a000000700780b */ /* 0x000fe20003f0e000 */
[----:B0-----:R-:W0:-:S12]  /*0d50*/  MUFU.RCP R33, R2 ;  /* 0x0000000200217308 */ /* 0x001e180000001000 */
[----:B------:R-:W-:Y:S01]  /*0d60*/  @P0 MOV R14, 0x3a83126f ;  /* 0x3a83126f000e0802 */ /* 0x000fe20000000f00 */
[----:B------:R-:W-:Y:S01]  /*0d70*/  @P0 FADD R3, R7, -5 ;  /* 0xc0a0000007030421 */ /* 0x000fe20000000000 */
[----:B------:R-:W-:-:S03]  /*0d80*/  @!P0 IMAD.MOV.U32 R28, RZ, RZ, 0x3ab78034 ;  /* 0x3ab78034ff1c8424 */ /* 0x000fc600078e00ff */
[----:B------:R-:W-:Y:S01]  /*0d90*/  @P0 FFMA R3, R3, R14, 0.018999999389052391052 ;  /* 0x3c9ba5e303030423 */ /* 0x000fe2000000000e */
[----:B------:R-:W-:Y:S01]  /*0da0*/  @!P0 FFMA R3, R7, R28, 0.012000000104308128357 ;  /* 0x3c449ba607038423 */ /* 0x000fe2000000001c */
[----:B------:R-:W-:-:S03]  /*0db0*/  FFMA R28, R20, R0, R31 ;  /* 0x00000000141c7223 */ /* 0x000fc6000000001f */
[----:B------:R-:W-:Y:S01]  /*0dc0*/  FMUL R15, R22, R3 ;  /* 0x00000003160f7220 */ /* 0x000fe20000400000 */
[----:B------:R-:W-:Y:S01]  /*0dd0*/  FADD R21, R28, R21 ;  /* 0x000000151c157221 */ /* 0x000fe20000000000 */
[C---:B0-----:R-:W-:Y:S02]  /*0de0*/  FFMA R14, R33.reuse, -R2, 1 ;  /* 0x3f800000210e7423 */ /* 0x041fe40000000802 */
[----:B------:R-:W0:Y:S02]  /*0df0*/  FCHK P0, R15, R2 ;  /* 0x000000020f007302 */ /* 0x000e240000000000 */
[----:B------:R-:W-:Y:S01]  /*0e00*/  FFMA R0, R33, R14, R33 ;  /* 0x0000000e21007223 */ /* 0x000fe20000000021 */
[----:B------:R-:W-:-:S03]  /*0e10*/  FMUL R14, R21, 0.5 ;  /* 0x3f000000150e7820 */ /* 0x000fc60000400000 */
[----:B------:R-:W-:Y:S01]  /*0e20*/  FFMA R3, R0, R15, RZ ;  /* 0x0000000f00037223 */ /* 0x000fe200000000ff */
[----:B------:R-:W-:-:S03]  /*0e30*/  FFMA R23, R14, 0.0099999997764825820923, R23 ;  /* 0x3c23d70a0e177823 */ /* 0x000fc60000000017 */
[----:B------:R-:W-:-:S04]  /*0e40*/  FFMA R7, R3, -R2, R15 ;  /* 0x8000000203077223 */ /* 0x000fc8000000000f */
[----:B------:R-:W-:Y:S01]  /*0e50*/  FFMA R21, R0, R7, R3 ;  /* 0x0000000700157223 */ /* 0x000fe20000000003 */
[----:B0-----:R-:W-:Y:S06]  /*0e60*/  @!P0 BRA `(.L_x_15) ;  /* 0x0000000000148947 */ /* 0x001fec0003800000 */
[----:B------:R-:W0:Y:S01]  /*0e70*/  LDC R0, c[0x3][0x48] ;  /* 0x00c01200ff007b82 */ /* 0x000e220000000800 */
[----:B------:R-:W-:Y:S02]  /*0e80*/  MOV R3, R15 ;  /* 0x0000000f00037202 */ /* 0x000fe40000000f00 */
[----:B------:R-:W-:-:S07]  /*0e90*/  MOV R2, 0xeb0 ;  /* 0x00000eb000027802 */ /* 0x000fce0000000f00 */
[----:B0-----:R-:W-:Y:S05]  /*0ea0*/  CALL.REL.NOINC `($__internal_1_$__cuda_sm3x_div_rn_noftz_f32_slowpath) ;  /* 0x0000000c00d07944 */ /* 0x001fea0003c00000 */
[----:B------:R-:W-:-:S07]  /*0eb0*/  MOV R21, R0 ;  /* 0x0000000000157202 */ /* 0x000fce0000000f00 */
.L_x_15:
[----:B------:R-:W-:Y:S01]  /*0ec0*/  ISETP.NE.AND P0, PT, R4, 0x1, PT ;  /* 0x000000010400780c */ /* 0x000fe20003f05270 */
[----:B------:R-:W-:Y:S01]  /*0ed0*/  BSSY.RECONVERGENT B0, `(.L_x_16) ;  /* 0x000004f000007945 */ /* 0x000fe20003800200 */
[----:B------:R-:W-:Y:S02]  /*0ee0*/  HFMA2 R4, -RZ, RZ, 0, 0 ;  /* 0x00000000ff047431 */ /* 0x000fe400000001ff */
[----:B------:R-:W-:Y:S01]  /*0ef0*/  FFMA R21, R18, R28, R21 ;  /* 0x0000001c12157223 */ /* 0x000fe20000000015 */
[----:B------:R-:W-:Y:S01]  /*0f00*/  IMAD.MOV.U32 R0, RZ, RZ, R19 ;  /* 0x000000ffff007224 */ /* 0x000fe200078e0013 */
[----:B------:R-:W-:Y:S01]  /*0f10*/  MOV R15, R27 ;  /* 0x0000001b000f7202 */ /* 0x000fe20000000f00 */
[----:B------:R-:W-:Y:S01]  /*0f20*/  IMAD.MOV.U32 R14, RZ, RZ, R29 ;  /* 0x000000ffff0e7224 */ /* 0x000fe200078e001d */
[----:B------:R-:W-:-:S05]  /*0f30*/  MOV R7, R26 ;  /* 0x0000001a00077202 */ /* 0x000fca0000000f00 */
[----:B------:R-:W-:Y:S05]  /*0f40*/  @P0 BRA `(.L_x_17) ;  /* 0x00000004001c0947 */ /* 0x000fea0003800000 */
[----:B------:R-:W-:Y:S01]  /*0f50*/  SHF.R.U32.HI R0, RZ, 0x2, R9 ;  /* 0x00000002ff007819 */ /* 0x000fe20000011609 */
[----:B------:R-:W-:Y:S01]  /*0f60*/  BSSY.RECONVERGENT B1, `(.L_x_18) ;  /* 0x000003c000017945 */ /* 0x000fe20003800200 */
[----:B------:R-:W-:Y:S02]  /*0f70*/  MOV R7, 0x3e055027 ;  /* 0x3e05502700077802 */ /* 0x000fe40000000f00 */
[----:B------:R-:W-:Y:S02]  /*0f80*/  LOP3.LUT R3, R0, R9, RZ, 0x3c, !PT ;  /* 0x0000000900037212 */ /* 0x000fe400078e3cff */
[----:B------:R-:W-:Y:S02]  /*0f90*/  SHF.L.U32 R0, R27, 0x4, RZ ;  /* 0x000000041b007819 */ /* 0x000fe400000006ff */
[----:B------:R-:W-:Y:S01]  /*0fa0*/  MOV R9, 0x7f800000 ;  /* 0x7f80000000097802 */ /* 0x000fe20000000f00 */
[----:B------:R-:W-:-:S05]  /*0fb0*/  IMAD.SHL.U32 R2, R3, 0x2, RZ ;  /* 0x0000000203027824 */ /* 0x000fca00078e00ff */
[----:B------:R-:W-:-:S04]  /*0fc0*/  LOP3.LUT R0, R27, R0, R2, 0x96, !PT ;  /* 0x000000001b007212 */ /* 0x000fc800078e9602 */
[----:B------:R-:W-:Y:S02]  /*0fd0*/  LOP3.LUT R14, R0, R3, RZ, 0x3c, !PT ;  /* 0x00000003000e7212 */ /* 0x000fe400078e3cff */
[----:B------:R-:W-:Y:S02]  /*0fe0*/  MOV R3, 0x2f800000 ;  /* 0x2f80000000037802 */ /* 0x000fe40000000f00 */
[C---:B------:R-:W-:Y:S02]  /*0ff0*/  IADD3 R0, PT, PT, R8.reuse, 0x587c5, R14 ;  /* 0x000587c508007810 */ /* 0x040fe40007ffe00e */
[----:B------:R-:W-:Y:S02]  /*1000*/  IADD3 R8, PT, PT, R8, 0xb0f8a, RZ ;  /* 0x000b0f8a08087810 */ /* 0x000fe40007ffe0ff */
[----:B------:R-:W-:-:S05]  /*1010*/  I2FP.F32.U32 R0, R0 ;  /* 0x0000000000007245 */ /* 0x000fca0000201000 */
[----:B------:R-:W-:-:S05]  /*1020*/  FFMA R0, R0, R3, 1.1641532182693481445e-10 ;  /* 0x2f00000000007423 */ /* 0x000fca0000000003 */
[----:B------:R-:W-:-:S13]  /*1030*/  FSETP.GEU.AND P0, PT, R0, 1.175494350822287508e-38, PT ;  /* 0x008000000000780b */ /* 0x000fda0003f0e000 */
[----:B------:R-:W-:-:S05]  /*1040*/  @!P0 FMUL R0, R0, 8388608 ;  /* 0x4b00000000008820 */ /* 0x000fca0000400000 */
[----:B------:R-:W-:-:S04]  /*1050*/  IADD3 R2, PT, PT, R0, -0x3f2aaaab, RZ ;  /* 0xc0d5555500027810 */ /* 0x000fc80007ffe0ff */
[----:B------:R-:W-:-:S05]  /*1060*/  LOP3.LUT R3, R2, 0xff800000, RZ, 0xc0, !PT ;  /* 0xff80000002037812 */ /* 0x000fca00078ec0ff */
[----:B------:R-:W-:Y:S01]  /*1070*/  IMAD.IADD R2, R0, 0x1, -R3 ;  /* 0x0000000100027824 */ /* 0x000fe200078e0a03 */
[----:B------:R-:W-:-:S03]  /*1080*/  I2FP.F32.S32 R3, R3 ;  /* 0x0000000300037245 */ /* 0x000fc60000201400 */
[----:B------:R-:W-:Y:S01]  /*1090*/  FADD R4, R2, -1 ;  /* 0xbf80000002047421 */ /* 0x000fe20000000000 */
[----:B------:R-:W-:Y:S02]  /*10a0*/  FSEL R2, RZ, -23, P0 ;  /* 0xc1b80000ff027808 */ /* 0x000fe40000000000 */
[----:B------:R-:W-:Y:S01]  /*10b0*/  ISETP.GT.U32.AND P0, PT, R0, 0x7f7fffff, PT ;  /* 0x7f7fffff0000780c */ /* 0x000fe20003f04070 */
[C---:B------:R-:W-:Y:S02]  /*10c0*/  FFMA R7, R4.reuse, -R7, 0.14084610342979431152 ;  /* 0x3e1039f604077423 */ /* 0x040fe40000000807 */
[----:B------:R-:W-:Y:S01]  /*10d0*/  FFMA R2, R3, 1.1920928955078125e-07, R2 ;  /* 0x3400000003027823 */ /* 0x000fe20000000002 */
[----:B------:R-:W-:Y:S01]  /*10e0*/  SHF.R.U32.HI R3, RZ, 0x2, R6 ;  /* 0x00000002ff037819 */ /* 0x000fe20000011606 */
[----:B------:R-:W-:-:S03]  /*10f0*/  FFMA R7, R4, R7, -0.12148627638816833496 ;  /* 0xbdf8cdcc04077423 */ /* 0x000fc60000000007 */
[----:B------:R-:W-:Y:S01]  /*1100*/  LOP3.LUT R3, R3, R6, RZ, 0x3c, !PT ;  /* 0x0000000603037212 */ /* 0x000fe200078e3cff */
[----:B------:R-:W-:-:S04]  /*1110*/  FFMA R7, R4, R7, 0.13980610668659210205 ;  /* 0x3e0f295504077423 */ /* 0x000fc80000000007 */
[----:B------:R-:W-:Y:S01]  /*1120*/  FFMA R7, R4, R7, -0.16684235632419586182 ;  /* 0xbe2ad8b904077423 */ /* 0x000fe20000000007 */
[----:B------:R-:W-:-:S03]  /*1130*/  IMAD.SHL.U32 R15, R3, 0x2, RZ ;  /* 0x00000002030f7824 */ /* 0x000fc600078e00ff */
[----:B------:R-:W-:-:S04]  /*1140*/  FFMA R7, R4, R7, 0.20012299716472625732 ;  /* 0x3e4ced0b04077423 */ /* 0x000fc80000000007 */
[----:B------:R-:W-:-:S04]  /*1150*/  FFMA R7, R4, R7, -0.24999669194221496582 ;  /* 0xbe7fff2204077423 */ /* 0x000fc80000000007 */
[----:B------:R-:W-:-:S04]  /*1160*/  FFMA R7, R4, R7, 0.33333182334899902344 ;  /* 0x3eaaaa7804077423 */ /* 0x000fc80000000007 */
[----:B------:R-:W-:-:S04]  /*1170*/  FFMA R7, R4, R7, -0.5 ;  /* 0xbf00000004077423 */ /* 0x000fc80000000007 */
[----:B------:R-:W-:-:S04]  /*1180*/  FMUL R7, R4, R7 ;  /* 0x0000000704077220 */ /* 0x000fc80000400000 */
[----:B------:R-:W-:-:S04]  /*1190*/  FFMA R7, R4, R7, R4 ;  /* 0x0000000704077223 */ /* 0x000fc80000000004 */
[----:B------:R-:W-:Y:S01]  /*11a0*/  FFMA R7, R2, 0.69314718246459960938, R7 ;  /* 0x3f31721802077823 */ /* 0x000fe20000000007 */
[C---:B------:R-:W-:Y:S01]  /*11b0*/  @P0 FFMA R7, R0.reuse, R9, +INF ;  /* 0x7f80000000070423 */ /* 0x040fe20000000009 */
[----:B------:R-:W-:Y:S02]  /*11c0*/  FSETP.NEU.AND P0, PT, R0, RZ, PT ;  /* 0x000000ff0000720b */ /* 0x000fe40003f0d000 */
[----:B------:R-:W-:Y:S01]  /*11d0*/  SHF.L.U32 R2, R14, 0x4, RZ ;  /* 0x000000040e027819 */ /* 0x000fe200000006ff */
[----:B------:R-:W-:-:S03]  /*11e0*/  FMUL R7, R7, -2 ;  /* 0xc000000007077820 */ /* 0x000fc60000400000 */
[----:B------:R-:W-:Y:S02]  /*11f0*/  LOP3.LUT R15, R3, R15, R2, 0x96, !PT ;  /* 0x0000000f030f7212 */ /* 0x000fe400078e9602 */
[----:B------:R-:W-:Y:S02]  /*1200*/  FSEL R7, R7, +INF , P0 ;  /* 0x7f80000007077808 */ /* 0x000fe40000000000 */
[----:B------:R-:W-:Y:S02]  /*1210*/  LOP3.LUT R15, R15, R14, RZ, 0x3c, !PT ;  /* 0x0000000e0f0f7212 */ /* 0x000fe400078e3cff */
[----:B------:R0:W1:Y:S01]  /*1220*/  MUFU.RSQ R2, R7 ;  /* 0x0000000700027308 */ /* 0x0000620000001400 */
[----:B------:R-:W-:Y:S01]  /*1230*/  VIADD R3, R7, 0xf3000000 ;  /* 0xf300000007037836 */ /* 0x000fe20000000000 */
[----:B------:R-:W-:-:S04]  /*1240*/  IADD3 R0, PT, PT, R8, R15, RZ ;  /* 0x0000000f08007210 */ /* 0x000fc80007ffe0ff */
[----:B------:R-:W-:Y:S02]  /*1250*/  ISETP.GT.U32.AND P0, PT, R3, 0x727fffff, PT ;  /* 0x727fffff0300780c */ /* 0x000fe40003f04070 */
[----:B------:R-:W-:Y:S02]  /*1260*/  MOV R3, 0x30c90fdb ;  /* 0x30c90fdb00037802 */ /* 0x000fe40000000f00 */
[----:B------:R-:W-:-:S05]  /*1270*/  I2FP.F32.U32 R0, R0 ;  /* 0x0000000000007245 */ /* 0x000fca0000201000 */
[----:B------:R-:W-:-:S04]  /*1280*/  FFMA R4, R0, R3, 7.314590599882819788e-10 ;  /* 0x30490fdb00047423 */ /* 0x000fc80000000003 */
[----:B01----:R-:W-:Y:S05]  /*1290*/  @!P0 BRA `(.L_x_19) ;  /* 0x0000000000108947 */ /* 0x003fea0003800000 */
[----:B------:R-:W-:Y:S01]  /*12a0*/  IMAD.MOV.U32 R0, RZ, RZ, R7 ;  /* 0x000000ffff007224 */ /* 0x000fe200078e0007 */
[----:B------:R-:W-:-:S07]  /*12b0*/  MOV R2, 0x12d0 ;  /* 0x000012d000027802 */ /* 0x000fce0000000f00 */
[----:B------:R-:W-:Y:S05]  /*12c0*/  CALL.REL.NOINC `($__internal_0_$__cuda_sm20_sqrt_rn_f32_slowpath) ;  /* 0x0000000800747944 */ /* 0x000fea0003c00000 */
[----:B------:R-:W-:Y:S05]  /*12d0*/  BRA `(.L_x_20) ;  /* 0x0000000000107947 */ /* 0x000fea0003800000 */
.L_x_19:
[----:B------:R-:W-:Y:S01]  /*12e0*/  FMUL.FTZ R32, R7, R2 ;  /* 0x0000000207207220 */ /* 0x000fe20000410000 */
[----:B------:R-:W-:-:S03]  /*12f0*/  FMUL.FTZ R0, R2, 0.5 ;  /* 0x3f00000002007820 */ /* 0x000fc60000410000 */
[----:B------:R-:W-:-:S04]  /*1300*/  FFMA R3, -R32, R32, R7 ;  /* 0x0000002020037223 */ /* 0x000fc80000000107 */
[----:B------:R-:W-:-:S07]  /*1310*/  FFMA R32, R3, R0, R32 ;  /* 0x0000000003207223 */ /* 0x000fce0000000020 */
.L_x_20:
[----:B------:R-:W-:Y:S05]  /*1320*/  BSYNC.RECONVERGENT B1 ;  /* 0x0000000000017941 */ /* 0x000fea0003800200 */
.L_x_18:
[----:B------:R-:W-:Y:S01]  /*1330*/  FMUL.RZ R2, R4, 0.15915493667125701904 ;  /* 0x3e22f98304027820 */ /* 0x000fe2000040c000 */
[----:B------:R-:W-:Y:S01]  /*1340*/  HFMA2 R4, -RZ, RZ, 0, 5.9604644775390625e-08 ;  /* 0x00000001ff047431 */ /* 0x000fe200000001ff */
[----:B------:R-:W-:Y:S01]  /*1350*/  MOV R7, R27 ;  /* 0x0000001b00077202 */ /* 0x000fe20000000f00 */
[----:B------:R-:W-:Y:S01]  /*1360*/  IMAD.MOV.U32 R9, RZ, RZ, R26 ;  /* 0x000000ffff097224 */ /* 0x000fe200078e001a */
[----:B------:R-:W0:Y:S01]  /*1370*/  MUFU.SIN R3, R2 ;  /* 0x0000000200037308 */ /* 0x000e220000000400 */
[----:B------:R-:W-:-:S07]  /*1380*/  MOV R6, R29 ;  /* 0x0000001d00067202 */ /* 0x000fce0000000f00 */
[----:B------:R-:W1:Y:S01]  /*1390*/  MUFU.COS R19, R2 ;  /* 0x0000000200137308 */ /* 0x000e620000000000 */
[-C--:B0-----:R-:W-:Y:S01]  /*13a0*/  FMUL R0, R3, R32.reuse ;  /* 0x0000002003007220 */ /* 0x081fe20000400000 */
[----:B-1----:R-:W-:-:S07]  /*13b0*/  FMUL R19, R19, R32 ;  /* 0x0000002013137220 */ /* 0x002fce0000400000 */
.L_x_17:
[----:B------:R-:W-:Y:S05]  /*13c0*/  BSYNC.RECONVERGENT B0 ;  /* 0x0000000000007941 */ /* 0x000fea0003800200 */
.L_x_16:
[----:B------:R-:W-:Y:S01]  /*13d0*/  UIADD3 UR4, UPT, UPT, UR4, 0x2, URZ ;  /* 0x0000000204047890 */ /* 0x000fe2000fffe0ff */
[----:B------:R-:W-:-:S04]  /*13e0*/  FFMA R21, R20, R0, R21 ;  /* 0x0000000014157223 */ /* 0x000fc80000000015 */
[----:B------:R-:W-:Y:S01]  /*13f0*/  FADD R28, R28, R21 ;  /* 0x000000151c1c7221 */ /* 0x000fe20000000000 */
[----:B------:R-:W-:-:S03]  /*1400*/  ISETP.NE.AND P0, PT, R25, UR4, PT ;  /* 0x0000000419007c0c */ /* 0x000fc6000bf05270 */
[----:B------:R-:W-:-:S04]  /*1410*/  FMUL R28, R28, 0.5 ;  /* 0x3f0000001c1c7820 */ /* 0x000fc80000400000 */
[----:B------:R-:W-:-:S06]  /*1420*/  FFMA R23, R28, 0.0099999997764825820923, R23 ;  /* 0x3c23d70a1c177823 */ /* 0x000fcc0000000017 */
[----:B------:R-:W-:Y:S05]  /*1430*/  @P0 BRA `(.L_x_21) ;  /* 0xfffffff0009c0947 */ /* 0x000fea000383ffff */
[----:B------:R-:W-:-:S05]  /*1440*/  I2FP.F32.U32 R0, R25 ;  /* 0x0000001900007245 */ /* 0x000fca0000201000 */
[----:B------:R-:W-:-:S07]  /*1450*/  FMUL R0, R0, 0.0099999997764825820923 ;  /* 0x3c23d70a00007820 */ /* 0x000fce0000400000 */
.L_x_8:
[----:B------:R-:W-:-:S04]  /*1460*/  LOP3.LUT R24, R24, 0x1, RZ, 0xc0, !PT ;  /* 0x0000000118187812 */ /* 0x000fc800078ec0ff */
[----:B------:R-:W-:-:S13]  /*1470*/  ISETP.NE.U32.AND P0, PT, R24, 0x1, PT ;  /* 0x000000011800780c */ /* 0x000fda0003f05070 */
[----:B------:R-:W-:Y:S05]  /*1480*/  @P0 BRA `(.L_x_3) ;  /* 0x0000000400a80947 */ /* 0x000fea0003800000 */
[----:B------:R-:W0:Y:S01]  /*1490*/  LDC R27, c[0x3][0x48] ;  /* 0x00c01200ff1b7b82 */ /* 0x000e220000000800 */
[----:B------:R-:W-:-:S13]  /*14a0*/  FSETP.GEU.AND P0, PT, R0, 5, PT ;  /* 0x40a000000000780b */ /* 0x000fda0003f0e000 */
[----:B------:R-:W-:Y:S01]  /*14b0*/  @P0 MOV R3, 0x3a83126f ;  /* 0x3a83126f00030802 */ /* 0x000fe20000000f00 */
[----:B------:R-:W-:Y:S01]  /*14c0*/  @P0 FADD R2, R0, -5 ;  /* 0xc0a0000000020421 */ /* 0x000fe20000000000 */
[----:B------:R-:W-:-:S03]  /*14d0*/  @!P0 IMAD.MOV.U32 R25, RZ, RZ, 0x3ab78034 ;  /* 0x3ab78034ff198424 */ /* 0x000fc600078e00ff */
[----:B------:R-:W-:Y:S01]  /*14e0*/  @P0 FFMA R3, R2, R3, 0.018999999389052391052 ;  /* 0x3c9ba5e302030423 */ /* 0x000fe20000000003 */
[----:B------:R-:W-:Y:S01]  /*14f0*/  @!P0 FFMA R3, R0, R25, 0.012000000104308128357 ;  /* 0x3c449ba600038423 */ /* 0x000fe20000000019 */
[----:B0-----:R-:W0:Y:S03]  /*1500*/  MUFU.RCP R24, R27 ;  /* 0x0000001b00187308 */ /* 0x001e260000001000 */
[----:B------:R-:W-:-:S05]  /*1510*/  FMUL R22, R22, R3 ;  /* 0x0000000316167220 */ /* 0x000fca0000400000 */
        /* <DEDUP_REMOVED lines=8> */
[----:B------:R-:W-:Y:S02]  /*15a0*/  MOV R3, R22 ;  /* 0x0000001600037202 */ /* 0x000fe40000000f00 */
[----:B------:R-:W-:-:S07]  /*15b0*/  MOV R2, 0x15d0 ;  /* 0x000015d000027802 */ /* 0x000fce0000000f00 */
[----:B0----5:R-:W-:Y:S05]  /*15c0*/  CALL.REL.NOINC `($__internal_1_$__cuda_sm3x_div_rn_noftz_f32_slowpath) ;  /* 0x0000000800087944 */ /* 0x021fea0003c00000 */
[----:B------:R-:W-:-:S07]  /*15d0*/  MOV R25, R0 ;  /* 0x0000000000197202 */ /* 0x000fce0000000f00 */
.L_x_22:
[----:B-----5:R-:W-:Y:S01]  /*15e0*/  ISETP.NE.AND P0, PT, R4, 0x1, PT ;  /* 0x000000010400780c */ /* 0x020fe20003f05270 */
[----:B------:R-:W-:Y:S01]  /*15f0*/  BSSY.RECONVERGENT B0, `(.L_x_23) ;  /* 0x000004f000007945 */ /* 0x000fe20003800200 */
[----:B------:R-:W-:Y:S02]  /*1600*/  HFMA2 R4, -RZ, RZ, 0, 0 ;  /* 0x00000000ff047431 */ /* 0x000fe400000001ff */
[----:B------:R-:W-:Y:S01]  /*1610*/  FFMA R25, R18, R21, R25 ;  /* 0x0000001512197223 */ /* 0x000fe20000000019 */
[----:B------:R-:W-:-:S08]  /*1620*/  IMAD.MOV.U32 R0, RZ, RZ, R19 ;  /* 0x000000ffff007224 */ /* 0x000fd000078e0013 */
[----:B------:R-:W-:Y:S05]  /*1630*/  @!P0 BRA `(.L_x_24) ;  /* 0x0000000400288947 */ /* 0x000fea0003800000 */
[----:B------:R-:W-:Y:S01]  /*1640*/  SHF.R.U32.HI R0, RZ, 0x2, R9 ;  /* 0x00000002ff007819 */ /* 0x000fe20000011609 */
[----:B------:R-:W-:Y:S01]  /*1650*/  BSSY.RECONVERGENT B1, `(.L_x_25) ;  /* 0x000003c000017945 */ /* 0x000fe20003800200 */
[----:B------:R-:W-:Y:S02]  /*1660*/  MOV R3, 0x2f800000 ;  /* 0x2f80000000037802 */ /* 0x000fe40000000f00 */
[----:B------:R-:W-:Y:S01]  /*1670*/  LOP3.LUT R27, R0, R9, RZ, 0x3c, !PT ;  /* 0x00000009001b7212 */ /* 0x000fe200078e3cff */
[----:B------:R-:W-:Y:S01]  /*1680*/  IMAD.MOV.U32 R9, RZ, RZ, 0x3e055027 ;  /* 0x3e055027ff097424 */ /* 0x000fe200078e00ff */
[----:B------:R-:W-:Y:S02]  /*1690*/  SHF.L.U32 R0, R15, 0x4, RZ ;  /* 0x000000040f007819 */ /* 0x000fe400000006ff */
[----:B------:R-:W-:Y:S01]  /*16a0*/  MOV R19, 0x7f800000 ;  /* 0x7f80000000137802 */ /* 0x000fe20000000f00 */
[----:B------:R-:W-:-:S05]  /*16b0*/  IMAD.SHL.U32 R2, R27, 0x2, RZ ;  /* 0x000000021b027824 */ /* 0x000fca00078e00ff */
[----:B------:R-:W-:-:S04]  /*16c0*/  LOP3.LUT R0, R15, R0, R2, 0x96, !PT ;  /* 0x000000000f007212 */ /* 0x000fc800078e9602 */
[----:B------:R-:W-:-:S04]  /*16d0*/  LOP3.LUT R27, R0, R27, RZ, 0x3c, !PT ;  /* 0x0000001b001b7212 */ /* 0x000fc800078e3cff */
[C---:B------:R-:W-:Y:S01]  /*16e0*/  IADD3 R0, PT, PT, R8.reuse, 0x587c5, R27 ;  /* 0x000587c508007810 */ /* 0x040fe20007ffe01b */
[----:B------:R-:W-:-:S03]  /*16f0*/  VIADD R8, R8, 0xb0f8a ;  /* 0x000b0f8a08087836 */ /* 0x000fc60000000000 */
[----:B------:R-:W-:-:S05]  /*1700*/  I2FP.F32.U32 R0, R0 ;  /* 0x0000000000007245 */ /* 0x000fca0000201000 */
[----:B------:R-:W-:-:S05]  /*1710*/  FFMA R0, R0, R3, 1.1641532182693481445e-10 ;  /* 0x2f00000000007423 */ /* 0x000fca0000000003 */
[----:B------:R-:W-:-:S13]  /*1720*/  FSETP.GEU.AND P0, PT, R0, 1.175494350822287508e-38, PT ;  /* 0x008000000000780b */ /* 0x000fda0003f0e000 */
[----:B------:R-:W-:-:S05]  /*1730*/  @!P0 FMUL R0, R0, 8388608 ;  /* 0x4b00000000008820 */ /* 0x000fca0000400000 */
[----:B------:R-:W-:-:S04]  /*1740*/  IADD3 R2, PT, PT, R0, -0x3f2aaaab, RZ ;  /* 0xc0d5555500027810 */ /* 0x000fc80007ffe0ff */
[----:B------:R-:W-:-:S04]  /*1750*/  LOP3.LUT R3, R2, 0xff800000, RZ, 0xc0, !PT ;  /* 0xff80000002037812 */ /* 0x000fc800078ec0ff */
[-C--:B------:R-:W-:Y:S02]  /*1760*/  IADD3 R2, PT, PT, R0, -R3.reuse, RZ ;  /* 0x8000000300027210 */ /* 0x080fe40007ffe0ff */
        /* <DEDUP_REMOVED lines=10> */
[----:B------:R-:W-:-:S04]  /*1810*/  FFMA R9, R4, R9, -0.16684235632419586182 ;  /* 0xbe2ad8b904097423 */ /* 0x000fc80000000009 */
[----:B------:R-:W-:-:S04]  /*1820*/  FFMA R9, R4, R9, 0.20012299716472625732 ;  /* 0x3e4ced0b04097423 */ /* 0x000fc80000000009 */
[----:B------:R-:W-:-:S04]  /*1830*/  FFMA R9, R4, R9, -0.24999669194221496582 ;  /* 0xbe7fff2204097423 */ /* 0x000fc80000000009 */
[----:B------:R-:W-:-:S04]  /*1840*/  FFMA R9, R4, R9, 0.33333182334899902344 ;  /* 0x3eaaaa7804097423 */ /* 0x000fc80000000009 */
[----:B------:R-:W-:-:S04]  /*1850*/  FFMA R9, R4, R9, -0.5 ;  /* 0xbf00000004097423 */ /* 0x000fc80000000009 */
[----:B------:R-:W-:-:S04]  /*1860*/  FMUL R9, R4, R9 ;  /* 0x0000000904097220 */ /* 0x000fc80000400000 */
[----:B------:R-:W-:Y:S01]  /*1870*/  FFMA R9, R4, R9, R4 ;  /* 0x0000000904097223 */ /* 0x000fe20000000004 */
[----:B------:R-:W-:-:S03]  /*1880*/  SHF.L.U32 R4, R3, 0x1, RZ ;  /* 0x0000000103047819 */ /* 0x000fc600000006ff */
        /* <DEDUP_REMOVED lines=8> */
[----:B------:R-:W-:Y:S01]  /*1910*/  IADD3 R3, PT, PT, R9, -0xd000000, RZ ;  /* 0xf300000009037810 */ /* 0x000fe20007ffe0ff */
[----:B------:R0:W1:Y:S01]  /*1920*/  MUFU.RSQ R2, R9 ;  /* 0x0000000900027308 */ /* 0x0000620000001400 */
[----:B------:R-:W-:Y:S02]  /*1930*/  IADD3 R0, PT, PT, R8, R29, RZ ;  /* 0x0000001d08007210 */ /* 0x000fe40007ffe0ff */
[----:B------:R-:W-:-:S02]  /*1940*/  ISETP.GT.U32.AND P0, PT, R3, 0x727fffff, PT ;  /* 0x727fffff0300780c */ /* 0x000fc40003f04070 */
[----:B------:R-:W-:Y:S02]  /*1950*/  MOV R3, 0x30c90fdb ;  /* 0x30c90fdb00037802 */ /* 0x000fe40000000f00 */
[----:B------:R-:W-:-:S05]  /*1960*/  I2FP.F32.U32 R0, R0 ;  /* 0x0000000000007245 */ /* 0x000fca0000201000 */
[----:B------:R-:W-:-:S04]  /*1970*/  FFMA R4, R0, R3, 7.314590599882819788e-10 ;  /* 0x30490fdb00047423 */ /* 0x000fc80000000003 */
[----:B0-----:R-:W-:Y:S05]  /*1980*/  @!P0 BRA `(.L_x_26) ;  /* 0x0000000000108947 */ /* 0x001fea0003800000 */
[----:B------:R-:W-:Y:S01]  /*1990*/  IMAD.MOV.U32 R0, RZ, RZ, R9 ;  /* 0x000000ffff007224 */ /* 0x000fe200078e0009 */
[----:B-1----:R-:W-:-:S07]  /*19a0*/  MOV R2, 0x19c0 ;  /* 0x000019c000027802 */ /* 0x002fce0000000f00 */
[----:B------:R-:W-:Y:S05]  /*19b0*/  CALL.REL.NOINC `($__internal_0_$__cuda_sm20_sqrt_rn_f32_slowpath) ;  /* 0x0000000000b87944 */ /* 0x000fea0003c00000 */
[----:B------:R-:W-:Y:S05]  /*19c0*/  BRA `(.L_x_27) ;  /* 0x0000000000107947 */ /* 0x000fea0003800000 */
.L_x_26:
[----:B-1----:R-:W-:Y:S01]  /*19d0*/  FMUL.FTZ R32, R9, R2 ;  /* 0x0000000209207220 */ /* 0x002fe20000410000 */
[----:B------:R-:W-:-:S03]  /*19e0*/  FMUL.FTZ R0, R2, 0.5 ;  /* 0x3f00000002007820 */ /* 0x000fc60000410000 */
[----:B------:R-:W-:-:S04]  /*19f0*/  FFMA R3, -R32, R32, R9 ;  /* 0x0000002020037223 */ /* 0x000fc80000000109 */
[----:B------:R-:W-:-:S07]  /*1a00*/  FFMA R32, R3, R0, R32 ;  /* 0x0000000003207223 */ /* 0x000fce0000000020 */
.L_x_27:
[----:B------:R-:W-:Y:S05]  /*1a10*/  BSYNC.RECONVERGENT B1 ;  /* 0x0000000000017941 */ /* 0x000fea0003800200 */
.L_x_25:
[----:B------:R-:W-:Y:S01]  /*1a20*/  FMUL.RZ R22, R4, 0.15915493667125701904 ;  /* 0x3e22f98304167820 */ /* 0x000fe2000040c000 */
[----:B------:R-:W-:Y:S01]  /*1a30*/  MOV R2, R15 ;  /* 0x0000000f00027202 */ /* 0x000fe20000000f00 */
[----:B------:R-:W-:Y:S01]  /*1a40*/  IMAD.MOV.U32 R4, RZ, RZ, 0x1 ;  /* 0x00000001ff047424 */ /* 0x000fe200078e00ff */
[----:B------:R-:W-:Y:S01]  /*1a50*/  MOV R6, R14 ;  /* 0x0000000e00067202 */ /* 0x000fe20000000f00 */
[----:B------:R-:W0:Y:S01]  /*1a60*/  MUFU.SIN R3, R22 ;  /* 0x0000001600037308 */ /* 0x000e220000000400 */
[----:B------:R-:W-:Y:S02]  /*1a70*/  MOV R9, R7 ;  /* 0x0000000700097202 */ /* 0x000fe40000000f00 */
[----:B------:R-:W-:Y:S02]  /*1a80*/  MOV R15, R29 ;  /* 0x0000001d000f7202 */ /* 0x000fe40000000f00 */
[----:B------:R-:W-:Y:S02]  /*1a90*/  MOV R14, R27 ;  /* 0x0000001b000e7202 */ /* 0x000fe40000000f00 */
[----:B------:R-:W-:Y:S01]  /*1aa0*/  MOV R7, R2 ;  /* 0x0000000200077202 */ /* 0x000fe20000000f00 */
[----:B------:R-:W1:Y:S01]  /*1ab0*/  MUFU.COS R19, R22 ;  /* 0x0000001600137308 */ /* 0x000e620000000000 */
[-C--:B0-----:R-:W-:Y:S01]  /*1ac0*/  FMUL R0, R3, R32.reuse ;  /* 0x0000002003007220 */ /* 0x081fe20000400000 */
[----:B-1----:R-:W-:-:S07]  /*1ad0*/  FMUL R19, R19, R32 ;  /* 0x0000002013137220 */ /* 0x002fce0000400000 */
.L_x_24:
[----:B------:R-:W-:Y:S05]  /*1ae0*/  BSYNC.RECONVERGENT B0 ;  /* 0x0000000000007941 */ /* 0x000fea0003800200 */
.L_x_23:
[----:B------:R-:W-:-:S04]  /*1af0*/  FFMA R20, R20, R0, R25 ;  /* 0x0000000014147223 */ /* 0x000fc80000000019 */
[----:B------:R-:W-:-:S04]  /*1b00*/  FADD R20, R20, R21 ;  /* 0x0000001514147221 */ /* 0x000fc80000000000 */
[----:B------:R-:W-:-:S04]  /*1b10*/  FMUL R20, R20, 0.5 ;  /* 0x3f00000014147820 */ /* 0x000fc80000400000 */
[----:B------:R-:W-:-:S07]  /*1b20*/  FFMA R23, R20, 0.0099999997764825820923, R23 ;  /* 0x3c23d70a14177823 */ /* 0x000fce0000000017 */
.L_x_3:
[----:B------:R-:W-:Y:S02]  /*1b30*/  HFMA2 R3, -RZ, RZ, 3.7421875, 0 ;  /* 0x437c0000ff037431 */ /* 0x000fe400000001ff */
[----:B------:R-:W-:-:S04]  /*1b40*/  IMAD.MOV.U32 R0, RZ, RZ, 0x3bbb989d ;  /* 0x3bbb989dff007424 */ /* 0x000fc800078e00ff */
[----:B------:R-:W-:-:S04]  /*1b50*/  FFMA.SAT R0, -R0, R23, 0.5 ;  /* 0x3f00000000007423 */ /* 0x000fc80000002117 */
[----:B------:R-:W-:Y:S02]  /*1b60*/  FFMA.RM R0, R0, R3, 12582913 ;  /* 0x4b40000100007423 */ /* 0x000fe40000004003 */
[----:B------:R-:W0:Y:S02]  /*1b70*/  LDC.64 R2, c[0x0][0x380] ;  /* 0x0000e000ff027b82 */ /* 0x000e240000000a00 */
[C---:B------:R-:W-:Y:S01]  /*1b80*/  FADD R20, R0.reuse, -12583039 ;  /* 0xcb40007f00147421 */ /* 0x040fe20000000000 */
[----:B------:R-:W-:-:S03]  /*1b90*/  SHF.L.U32 R0, R0, 0x17, RZ ;  /* 0x0000001700007819 */ /* 0x000fc600000006ff */
[----:B------:R-:W-:-:S04]  /*1ba0*/  FFMA R20, R23, -1.4426950216293334961, -R20 ;  /* 0xbfb8aa3b17147823 */ /* 0x000fc80000000814 */
[----:B------:R-:W-:-:S04]  /*1bb0*/  FFMA R20, R23, -1.925963033500011079e-08, R20 ;  /* 0xb2a5706017147823 */ /* 0x000fc80000000014 */
[----:B------:R-:W1:Y:S01]  /*1bc0*/  MUFU.EX2 R21, R20 ;  /* 0x0000001400157308 */ /* 0x000e620000000800 */
[----:B0-----:R-:W-:-:S04]  /*1bd0*/  IMAD.WIDE.U32 R2, R16, 0x4, R2 ;  /* 0x0000000410027825 */ /* 0x001fc800078e0002 */
[----:B-1----:R-:W-:-:S05]  /*1be0*/  FMUL R21, R0, R21 ;  /* 0x0000001500157220 */ /* 0x002fca0000400000 */
[----:B------:R0:W-:Y:S02]  /*1bf0*/  REDG.E.ADD.F32.FTZ.RN.STRONG.GPU desc[UR6][R2.64], R21 ;  /* 0x00000015020079a6 */ /* 0x0001e4000c12f306 */
.L_x_2:
[----:B------:R-:W-:-:S04]  /*1c00*/  IADD3 R16, PT, PT, R16, 0x1, RZ ;  /* 0x0000000110107810 */ /* 0x000fc80007ffe0ff */
[----:B------:R-:W-:-:S13]  /*1c10*/  ISETP.NE.AND P0, PT, R16, 0x65, PT ;  /* 0x000000651000780c */ /* 0x000fda0003f05270 */
[----:B------:R-:W-:Y:S05]  /*1c20*/  @P0 BRA `(.L_x_28) ;  /* 0xffffffe400940947 */ /* 0x000fea000383ffff */
[----:B-----5:R-:W-:Y:S04]  /*1c30*/  STG.E.64 desc[UR6][R12.64], R8 ;  /* 0x000000080c007986 */ /* 0x020fe8000c101b06 */
[----:B------:R-:W-:Y:S04]  /*1c40*/  STG.E.64 desc[UR6][R12.64+0x8], R6 ;  /* 0x000008060c007986 */ /* 0x000fe8000c101b06 */
[----:B------:R-:W-:Y:S04]  /*1c50*/  STG.E.64 desc[UR6][R12.64+0x10], R14 ;  /* 0x0000100e0c007986 */ /* 0x000fe8000c101b06 */
[----:B------:R-:W-:Y:S04]  /*1c60*/  STG.E.64 desc[UR6][R12.64+0x18], R4 ;  /* 0x000018040c007986 */ /* 0x000fe8000c101b06 */
[----:B------:R-:W-:Y:S04]  /*1c70*/  STG.E.64 desc[UR6][R12.64+0x28], R10 ;  /* 0x0000280a0c007986 */ /* 0x000fe8000c101b06 */
[----:B------:R-:W-:Y:S01]  /*1c80*/  STG.E desc[UR6][R12.64+0x20], R19 ;  /* 0x000020130c007986 */ /* 0x000fe2000c101906 */
[----:B------:R-:W-:Y:S05]  /*1c90*/  EXIT ;  /* 0x000000000000794d */ /* 0x000fea0003800000 */
        .weak           $__internal_0_$__cuda_sm20_sqrt_rn_f32_slowpath
        .type           $__internal_0_$__cuda_sm20_sqrt_rn_f32_slowpath,@function
        .size           $__internal_0_$__cuda_sm20_sqrt_rn_f32_slowpath,($__internal_1_$__cuda_sm3x_div_rn_noftz_f32_slowpath - $__internal_0_$__cuda_sm20_sqrt_rn_f32_slowpath)
$__internal_0_$__cuda_sm20_sqrt_rn_f32_slowpath:
[----:B------:R-:W-:-:S13]  /*1ca0*/  LOP3.LUT P0, RZ, R0, 0x7fffffff, RZ, 0xc0, !PT ;  /* 0x7fffffff00ff7812 */ /* 0x000fda000780c0ff */
[----:B------:R-:W-:Y:S01]  /*1cb0*/  @!P0 IMAD.MOV.U32 R32, RZ, RZ, R0 ;  /* 0x000000ffff208224 */ /* 0x000fe200078e0000 */
[----:B------:R-:W-:Y:S06]  /*1cc0*/  @!P0 BRA `(.L_x_29) ;  /* 0x0000000000408947 */ /* 0x000fec0003800000 */
[----:B------:R-:W-:-:S13]  /*1cd0*/  FSETP.GEU.FTZ.AND P0, PT, R0, RZ, PT ;  /* 0x000000ff0000720b */ /* 0x000fda0003f1e000 */
[----:B------:R-:W-:Y:S01]  /*1ce0*/  @!P0 MOV R32, 0x7fffffff ;  /* 0x7fffffff00208802 */ /* 0x000fe20000000f00 */
[----:B------:R-:W-:Y:S06]  /*1cf0*/  @!P0 BRA `(.L_x_29) ;  /* 0x0000000000348947 */ /* 0x000fec0003800000 */
[----:B------:R-:W-:-:S13]  /*1d00*/  FSETP.GTU.FTZ.AND P0, PT, |R0|, +INF , PT ;  /* 0x7f8000000000780b */ /* 0x000fda0003f1c200 */
[----:B------:R-:W-:Y:S01]  /*1d10*/  @P0 FADD.FTZ R32, R0, 1 ;  /* 0x3f80000000200421 */ /* 0x000fe20000010000 */
[----:B------:R-:W-:Y:S06]  /*1d20*/  @P0 BRA `(.L_x_29) ;  /* 0x0000000000280947 */ /* 0x000fec0003800000 */
[----:B------:R-:W-:-:S13]  /*1d30*/  FSETP.NEU.FTZ.AND P0, PT, |R0|, +INF , PT ;  /* 0x7f8000000000780b */ /* 0x000fda0003f1d200 */
[----:B------:R-:W-:-:S04]  /*1d40*/  @P0 FFMA R34, R0, 1.84467440737095516160e+19, RZ ;  /* 0x5f80000000220823 */ /* 0x000fc800000000ff */
[----:B------:R-:W0:Y:S02]  /*1d50*/  @P0 MUFU.RSQ R33, R34 ;  /* 0x0000002200210308 */ /* 0x000e240000001400 */
[----:B0-----:R-:W-:Y:S01]  /*1d60*/  @P0 FMUL.FTZ R3, R34, R33 ;  /* 0x0000002122030220 */ /* 0x001fe20000410000 */
[----:B------:R-:W-:-:S03]  /*1d70*/  @P0 FMUL.FTZ R30, R33, 0.5 ;  /* 0x3f000000211e0820 */ /* 0x000fc60000410000 */
[----:B------:R-:W-:-:S04]  /*1d80*/  @P0 FADD.FTZ R32, -R3, -RZ ;  /* 0x800000ff03200221 */ /* 0x000fc80000010100 */
[----:B------:R-:W-:Y:S01]  /*1d90*/  @P0 FFMA R36, R3, R32, R34 ;  /* 0x0000002003240223 */ /* 0x000fe20000000022 */
[----:B------:R-:W-:-:S03]  /*1da0*/  @!P0 MOV R32, R0 ;  /* 0x0000000000208202 */ /* 0x000fc60000000f00 */
[----:B------:R-:W-:-:S04]  /*1db0*/  @P0 FFMA R30, R36, R30, R3 ;  /* 0x0000001e241e0223 */ /* 0x000fc80000000003 */
[----:B------:R-:W-:-:S07]  /*1dc0*/  @P0 FMUL.FTZ R32, R30, 2.3283064365386962891e-10 ;  /* 0x2f8000001e200820 */ /* 0x000fce0000410000 */
.L_x_29:
[----:B------:R-:W-:-:S04]  /*1dd0*/  HFMA2 R3, -RZ, RZ, 0, 0 ;  /* 0x00000000ff037431 */ /* 0x000fc800000001ff */
[----:B------:R-:W-:Y:S05]  /*1de0*/  RET.REL.NODEC R2 `(_Z11simulate_q1PfP17curandStateXORWOWi) ;  /* 0xffffffe002847950 */ /* 0x000fea0003c3ffff */
        .weak           $__internal_1_$__cuda_sm3x_div_rn_noftz_f32_slowpath
        .type           $__internal_1_$__cuda_sm3x_div_rn_noftz_f32_slowpath,@function
        .size           $__internal_1_$__cuda_sm3x_div_rn_noftz_f32_slowpath,(.L_x_49 - $__internal_1_$__cuda_sm3x_div_rn_noftz_f32_slowpath)
$__internal_1_$__cuda_sm3x_div_rn_noftz_f32_slowpath:
[----:B------:R-:W-:Y:S02]  /*1df0*/  SHF.R.U32.HI R30, RZ, 0x17, R0 ;  /* 0x00000017ff1e7819 */ /* 0x000fe40000011600 */
[----:B------:R-:W-:Y:S02]  /*1e00*/  SHF.R.U32.HI R33, RZ, 0x17, R3 ;  /* 0x00000017ff217819 */ /* 0x000fe40000011603 */
[----:B------:R-:W-:Y:S02]  /*1e10*/  LOP3.LUT R30, R30, 0xff, RZ, 0xc0, !PT ;  /* 0x000000ff1e1e7812 */ /* 0x000fe400078ec0ff */
[----:B------:R-:W-:-:S03]  /*1e20*/  LOP3.LUT R33, R33, 0xff, RZ, 0xc0, !PT ;  /* 0x000000ff21217812 */ /* 0x000fc600078ec0ff */
[----:B------:R-:W-:Y:S01]  /*1e30*/  VIADD R34, R30, 0xffffffff ;  /* 0xffffffff1e227836 */ /* 0x000fe20000000000 */
[----:B------:R-:W-:-:S04]  /*1e40*/  IADD3 R32, PT, PT, R33, -0x1, RZ ;  /* 0xffffffff21207810 */ /* 0x000fc80007ffe0ff */
[----:B------:R-:W-:-:S04]  /*1e50*/  ISETP.GT.U32.AND P0, PT, R34, 0xfd, PT ;  /* 0x000000fd2200780c */ /* 0x000fc80003f04070 */
[----:B------:R-:W-:-:S13]  /*1e60*/  ISETP.GT.U32.OR P0, PT, R32, 0xfd, P0 ;  /* 0x000000fd2000780c */ /* 0x000fda0000704470 */
[----:B------:R-:W-:Y:S01]  /*1e70*/  @!P0 MOV R31, RZ ;  /* 0x000000ff001f8202 */ /* 0x000fe20000000f00 */
[----:B------:R-:W-:Y:S06]  /*1e80*/  @!P0 BRA `(.L_x_30) ;  /* 0x00000000005c8947 */ /* 0x000fec0003800000 */
[----:B------:R-:W-:Y:S02]  /*1e90*/  FSETP.GTU.FTZ.AND P0, PT, |R3|, +INF , PT ;  /* 0x7f8000000300780b */ /* 0x000fe40003f1c200 */
[----:B------:R-:W-:-:S04]  /*1ea0*/  FSETP.GTU.FTZ.AND P1, PT, |R0|, +INF , PT ;  /* 0x7f8000000000780b */ /* 0x000fc80003f3c200 */
[----:B------:R-:W-:-:S13]  /*1eb0*/  PLOP3.LUT P0, PT, P0, P1, PT, 0xf8, 0x8f ;  /* 0x00000000008f781c */ /* 0x000fda0000703f70 */
[----:B------:R-:W-:Y:S05]  /*1ec0*/  @P0 BRA `(.L_x_31) ;  /* 0x0000000400440947 */ /* 0x000fea0003800000 */
[----:B------:R-:W-:-:S13]  /*1ed0*/  LOP3.LUT P0, RZ, R0, 0x7fffffff, R3, 0xc8, !PT ;  /* 0x7fffffff00ff7812 */ /* 0x000fda000780c803 */
[----:B------:R-:W-:Y:S05]  /*1ee0*/  @!P0 BRA `(.L_x_32) ;  /* 0x0000000400348947 */ /* 0x000fea0003800000 */
[C---:B------:R-:W-:Y:S02]  /*1ef0*/  FSETP.NEU.FTZ.AND P2, PT, |R3|.reuse, +INF , PT ;  /* 0x7f8000000300780b */ /* 0x040fe40003f5d200 */
[----:B------:R-:W-:Y:S02]  /*1f00*/  FSETP.NEU.FTZ.AND P1, PT, |R0|, +INF , PT ;  /* 0x7f8000000000780b */ /* 0x000fe40003f3d200 */
[----:B------:R-:W-:-:S11]  /*1f10*/  FSETP.NEU.FTZ.AND P0, PT, |R3|, +INF , PT ;  /* 0x7f8000000300780b */ /* 0x000fd60003f1d200 */
[----:B------:R-:W-:Y:S05]  /*1f20*/  @!P1 BRA !P2, `(.L_x_32) ;  /* 0x0000000400249947 */ /* 0x000fea0005000000 */
[----:B------:R-:W-:-:S04]  /*1f30*/  LOP3.LUT P2, RZ, R3, 0x7fffffff, RZ, 0xc0, !PT ;  /* 0x7fffffff03ff7812 */ /* 0x000fc8000784c0ff */
[----:B------:R-:W-:-:S13]  /*1f40*/  PLOP3.LUT P1, PT, P1, P2, PT, 0x2f, 0xf2 ;  /* 0x0000000000f2781c */ /* 0x000fda0000f24577 */
[----:B------:R-:W-:Y:S05]  /*1f50*/  @P1 BRA `(.L_x_33) ;  /* 0x0000000400101947 */ /* 0x000fea0003800000 */
[----:B------:R-:W-:-:S04]  /*1f60*/  LOP3.LUT P1, RZ, R0, 0x7fffffff, RZ, 0xc0, !PT ;  /* 0x7fffffff00ff7812 */ /* 0x000fc8000782c0ff */
[----:B------:R-:W-:-:S13]  /*1f70*/  PLOP3.LUT P0, PT, P0, P1, PT, 0x2f, 0xf2 ;  /* 0x0000000000f2781c */ /* 0x000fda0000702577 */
[----:B------:R-:W-:Y:S05]  /*1f80*/  @P0 BRA `(.L_x_34) ;  /* 0x0000000000f80947 */ /* 0x000fea0003800000 */
[----:B------:R-:W-:Y:S02]  /*1f90*/  ISETP.GE.AND P0, PT, R32, RZ, PT ;  /* 0x000000ff2000720c */ /* 0x000fe40003f06270 */
[----:B------:R-:W-:-:S11]  /*1fa0*/  ISETP.GE.AND P1, PT, R34, RZ, PT ;  /* 0x000000ff2200720c */ /* 0x000fd60003f26270 */
[----:B------:R-:W-:Y:S01]  /*1fb0*/  @P0 MOV R31, RZ ;  /* 0x000000ff001f0202 */ /* 0x000fe20000000f00 */
[----:B------:R-:W-:Y:S02]  /*1fc0*/  @!P0 IMAD.MOV.U32 R31, RZ, RZ, -0x40 ;  /* 0xffffffc0ff1f8424 */ /* 0x000fe400078e00ff */
[----:B------:R-:W-:Y:S01]  /*1fd0*/  @!P0 FFMA R3, R3, 1.84467440737095516160e+19, RZ ;  /* 0x5f80000003038823 */ /* 0x000fe200000000ff */
[----:B------:R-:W-:Y:S02]  /*1fe0*/  @!P1 FFMA R0, R0, 1.84467440737095516160e+19, RZ ;  /* 0x5f80000000009823 */ /* 0x000fe400000000ff */
[----:B------:R-:W-:-:S07]  /*1ff0*/  @!P1 IADD3 R31, PT, PT, R31, 0x40, RZ ;  /* 0x000000401f1f9810 */ /* 0x000fce0007ffe0ff */
.L_x_30:
[----:B------:R-:W-:Y:S02]  /*2000*/  LEA R35, R30, 0xc0800000, 0x17 ;  /* 0xc08000001e237811 */ /* 0x000fe400078eb8ff */
[----:B------:R-:W-:Y:S02]  /*2010*/  IADD3 R33, PT, PT, R33, -0x7f, RZ ;  /* 0xffffff8121217810 */ /* 0x000fe40007ffe0ff */
[----:B------:R-:W-:-:S03]  /*2020*/  IADD3 R36, PT, PT, -R35, R0, RZ ;  /* 0x0000000023247210 */ /* 0x000fc60007ffe1ff */
[C---:B------:R-:W-:Y:S01]  /*2030*/  IMAD R0, R33.reuse, -0x800000, R3 ;  /* 0xff80000021007824 */ /* 0x040fe200078e0203 */
[----:B------:R0:W1:Y:S01]  /*2040*/  MUFU.RCP R32, R36 ;  /* 0x0000002400207308 */ /* 0x0000620000001000 */
[----:B------:R-:W-:Y:S01]  /*2050*/  FADD.FTZ R35, -R36, -RZ ;  /* 0x800000ff24237221 */ /* 0x000fe20000010100 */
[----:B0-----:R-:W-:-:S05]  /*2060*/  IADD3 R36, PT, PT, R33, 0x7f, -R30 ;  /* 0x0000007f21247810 */ /* 0x001fca0007ffe81e */
[----:B------:R-:W-:Y:S02]  /*2070*/  IMAD.IADD R31, R36, 0x1, R31 ;  /* 0x00000001241f7824 */ /* 0x000fe400078e021f */
[----:B-1----:R-:W-:-:S04]  /*2080*/  FFMA R37, R32, R35, 1 ;  /* 0x3f80000020257423 */ /* 0x002fc80000000023 */
[----:B------:R-:W-:-:S04]  /*2090*/  FFMA R32, R32, R37, R32 ;  /* 0x0000002520207223 */ /* 0x000fc80000000020 */
[----:B------:R-:W-:-:S04]  /*20a0*/  FFMA R3, R0, R32, RZ ;  /* 0x0000002000037223 */ /* 0x000fc800000000ff */
[----:B------:R-:W-:-:S04]  /*20b0*/  FFMA R34, R35, R3, R0 ;  /* 0x0000000323227223 */ /* 0x000fc80000000000 */
[----:B------:R-:W-:-:S04]  /*20c0*/  FFMA R3, R32, R34, R3 ;  /* 0x0000002220037223 */ /* 0x000fc80000000003 */
[----:B------:R-:W-:-:S04]  /*20d0*/  FFMA R34, R35, R3, R0 ;  /* 0x0000000323227223 */ /* 0x000fc80000000000 */
[----:B------:R-:W-:-:S05]  /*20e0*/  FFMA R0, R32, R34, R3 ;  /* 0x0000002220007223 */ /* 0x000fca0000000003 */
[----:B------:R-:W-:-:S04]  /*20f0*/  SHF.R.U32.HI R30, RZ, 0x17, R0 ;  /* 0x00000017ff1e7819 */ /* 0x000fc80000011600 */
[----:B------:R-:W-:-:S04]  /*2100*/  LOP3.LUT R30, R30, 0xff, RZ, 0xc0, !PT ;  /* 0x000000ff1e1e7812 */ /* 0x000fc800078ec0ff */
[----:B------:R-:W-:-:S04]  /*2110*/  IADD3 R30, PT, PT, R30, R31, RZ ;  /* 0x0000001f1e1e7210 */ /* 0x000fc80007ffe0ff */
[----:B------:R-:W-:-:S04]  /*2120*/  IADD3 R33, PT, PT, R30, -0x1, RZ ;  /* 0xffffffff1e217810 */ /* 0x000fc80007ffe0ff */
[----:B------:R-:W-:-:S13]  /*2130*/  ISETP.GE.U32.AND P0, PT, R33, 0xfe, PT ;  /* 0x000000fe2100780c */ /* 0x000fda0003f06070 */
[----:B------:R-:W-:Y:S05]  /*2140*/  @!P0 BRA `(.L_x_35) ;  /* 0x0000000000808947 */ /* 0x000fea0003800000 */
[----:B------:R-:W-:-:S13]  /*2150*/  ISETP.GT.AND P0, PT, R30, 0xfe, PT ;  /* 0x000000fe1e00780c */ /* 0x000fda0003f04270 */
[----:B------:R-:W-:Y:S05]  /*2160*/  @P0 BRA `(.L_x_36) ;  /* 0x00000000006c0947 */ /* 0x000fea0003800000 */
[----:B------:R-:W-:-:S13]  /*2170*/  ISETP.GE.AND P0, PT, R30, 0x1, PT ;  /* 0x000000011e00780c */ /* 0x000fda0003f06270 */
[----:B------:R-:W-:Y:S05]  /*2180*/  @P0 BRA `(.L_x_37) ;  /* 0x0000000000980947 */ /* 0x000fea0003800000 */
[----:B------:R-:W-:Y:S02]  /*2190*/  ISETP.GE.AND P0, PT, R30, -0x18, PT ;  /* 0xffffffe81e00780c */ /* 0x000fe40003f06270 */
[----:B------:R-:W-:-:S11]  /*21a0*/  LOP3.LUT R0, R0, 0x80000000, RZ, 0xc0, !PT ;  /* 0x8000000000007812 */ /* 0x000fd600078ec0ff */
[----:B------:R-:W-:Y:S05]  /*21b0*/  @!P0 BRA `(.L_x_37) ;  /* 0x00000000008c8947 */ /* 0x000fea0003800000 */
[CCC-:B------:R-:W-:Y:S01]  /*21c0*/  FFMA.RZ R33, R32.reuse, R34.reuse, R3.reuse ;  /* 0x0000002220217223 */ /* 0x1c0fe2000000c003 */
[CCC-:B------:R-:W-:Y:S01]  /*21d0*/  FFMA.RP R31, R32.reuse, R34.reuse, R3.reuse ;  /* 0x00000022201f7223 */ /* 0x1c0fe20000008003 */
[----:B------:R-:W-:Y:S01]  /*21e0*/  FFMA.RM R32, R32, R34, R3 ;  /* 0x0000002220207223 */ /* 0x000fe20000004003 */
[C---:B------:R-:W-:Y:S02]  /*21f0*/  IADD3 R34, PT, PT, R30.reuse, 0x20, RZ ;  /* 0x000000201e227810 */ /* 0x040fe40007ffe0ff */
[----:B------:R-:W-:Y:S02]  /*2200*/  LOP3.LUT R33, R33, 0x7fffff, RZ, 0xc0, !PT ;  /* 0x007fffff21217812 */ /* 0x000fe400078ec0ff */
[C---:B------:R-:W-:Y:S02]  /*2210*/  ISETP.NE.AND P2, PT, R30.reuse, RZ, PT ;  /* 0x000000ff1e00720c */ /* 0x040fe40003f45270 */
[----:B------:R-:W-:Y:S02]  /*2220*/  LOP3.LUT R33, R33, 0x800000, RZ, 0xfc, !PT ;  /* 0x0080000021217812 */ /* 0x000fe400078efcff */
[----:B------:R-:W-:Y:S01]  /*2230*/  ISETP.NE.AND P1, PT, R30, RZ, PT ;  /* 0x000000ff1e00720c */ /* 0x000fe20003f25270 */
[----:B------:R-:W-:Y:S01]  /*2240*/  IMAD.MOV R30, RZ, RZ, -R30 ;  /* 0x000000ffff1e7224 */ /* 0x000fe200078e0a1e */
[----:B------:R-:W-:-:S02]  /*2250*/  SHF.L.U32 R34, R33, R34, RZ ;  /* 0x0000002221227219 */ /* 0x000fc400000006ff */
[----:B------:R-:W-:Y:S02]  /*2260*/  FSETP.NEU.FTZ.AND P0, PT, R31, R32, PT ;  /* 0x000000201f00720b */ /* 0x000fe40003f1d000 */
[----:B------:R-:W-:Y:S02]  /*2270*/  SEL R30, R30, RZ, P2 ;  /* 0x000000ff1e1e7207 */ /* 0x000fe40001000000 */
[----:B------:R-:W-:Y:S02]  /*2280*/  ISETP.NE.AND P1, PT, R34, RZ, P1 ;  /* 0x000000ff2200720c */ /* 0x000fe40000f25270 */
[----:B------:R-:W-:Y:S02]  /*2290*/  SHF.R.U32.HI R30, RZ, R30, R33 ;  /* 0x0000001eff1e7219 */ /* 0x000fe40000011621 */
[----:B------:R-:W-:Y:S02]  /*22a0*/  PLOP3.LUT P0, PT, P0, P1, PT, 0xf8, 0x8f ;  /* 0x00000000008f781c */ /* 0x000fe40000703f70 */
[----:B------:R-:W-:-:S02]  /*22b0*/  SHF.R.U32.HI R32, RZ, 0x1, R30 ;  /* 0x00000001ff207819 */ /* 0x000fc4000001161e */
[----:B------:R-:W-:-:S04]  /*22c0*/  SEL R3, RZ, 0x1, !P0 ;  /* 0x00000001ff037807 */ /* 0x000fc80004000000 */
[----:B------:R-:W-:-:S04]  /*22d0*/  LOP3.LUT R3, R3, 0x1, R32, 0xf8, !PT ;  /* 0x0000000103037812 */ /* 0x000fc800078ef820 */
[----:B------:R-:W-:-:S04]  /*22e0*/  LOP3.LUT R3, R3, R30, RZ, 0xc0, !PT ;  /* 0x0000001e03037212 */ /* 0x000fc800078ec0ff */
[----:B------:R-:W-:-:S04]  /*22f0*/  IADD3 R3, PT, PT, R32, R3, RZ ;  /* 0x0000000320037210 */ /* 0x000fc80007ffe0ff */
[----:B------:R-:W-:Y:S01]  /*2300*/  LOP3.LUT R0, R3, R0, RZ, 0xfc, !PT ;  /* 0x0000000003007212 */ /* 0x000fe200078efcff */
[----:B------:R-:W-:Y:S06]  /*2310*/  BRA `(.L_x_37) ;  /* 0x0000000000347947 */ /* 0x000fec0003800000 */
.L_x_36:
[----:B------:R-:W-:-:S04]  /*2320*/  LOP3.LUT R0, R0, 0x80000000, RZ, 0xc0, !PT ;  /* 0x8000000000007812 */ /* 0x000fc800078ec0ff */
[----:B------:R-:W-:Y:S01]  /*2330*/  LOP3.LUT R0, R0, 0x7f800000, RZ, 0xfc, !PT ;  /* 0x7f80000000007812 */ /* 0x000fe200078efcff */
[----:B------:R-:W-:Y:S06]  /*2340*/  BRA `(.L_x_37) ;  /* 0x0000000000287947 */ /* 0x000fec0003800000 */
.L_x_35:
[----:B------:R-:W-:Y:S01]  /*2350*/  LEA R0, R31, R0, 0x17 ;  /* 0x000000001f007211 */ /* 0x000fe200078eb8ff */
[----:B------:R-:W-:Y:S06]  /*2360*/  BRA `(.L_x_37) ;  /* 0x0000000000207947 */ /* 0x000fec0003800000 */
.L_x_34:
[----:B------:R-:W-:-:S04]  /*2370*/  LOP3.LUT R0, R0, 0x80000000, R3, 0x48, !PT ;  /* 0x8000000000007812 */ /* 0x000fc800078e4803 */
[----:B------:R-:W-:Y:S01]  /*2380*/  LOP3.LUT R0, R0, 0x7f800000, RZ, 0xfc, !PT ;  /* 0x7f80000000007812 */ /* 0x000fe200078efcff */
[----:B------:R-:W-:Y:S06]  /*2390*/  BRA `(.L_x_37) ;  /* 0x0000000000147947 */ /* 0x000fec0003800000 */
.L_x_33:
[----:B------:R-:W-:Y:S01]  /*23a0*/  LOP3.LUT R0, R0, 0x80000000, R3, 0x48, !PT ;  /* 0x8000000000007812 */ /* 0x000fe200078e4803 */
[----:B------:R-:W-:Y:S06]  /*23b0*/  BRA `(.L_x_37) ;  /* 0x00000000000c7947 */ /* 0x000fec0003800000 */
.L_x_32:
[----:B------:R-:W0:Y:S01]  /*23c0*/  MUFU.RSQ R0, -QNAN ;  /* 0xffc0000000007908 */ /* 0x000e220000001400 */
[----:B------:R-:W-:Y:S05]  /*23d0*/  BRA `(.L_x_37) ;  /* 0x0000000000047947 */ /* 0x000fea0003800000 */
.L_x_31:
[----:B------:R-:W-:-:S07]  /*23e0*/  FADD.FTZ R0, R3, R0 ;  /* 0x0000000003007221 */ /* 0x000fce0000010000 */
.L_x_37:
[----:B------:R-:W-:-:S04]  /*23f0*/  HFMA2 R3, -RZ, RZ, 0, 0 ;  /* 0x00000000ff037431 */ /* 0x000fc800000001ff */
[----:B0-----:R-:W-:Y:S05]  /*2400*/  RET.REL.NODEC R2 `(_Z11simulate_q1PfP17curandStateXORWOWi) ;  /* 0xffffffd802fc7950 */ /* 0x001fea0003c3ffff */
.L_x_38:
[----:B------:R-:W-:-:S00]  /*2410*/  BRA `(.L_x_38) ;  /* 0xfffffffc00fc7947 */ /* 0x000fc0000383ffff */
[----:B------:R-:W-:-:S00]  /*2420*/  NOP ;  /* 0x0000000000007918 */ /* 0x000fc00000000000 */
        /* <DEDUP_REMOVED lines=13> */
.L_x_49:


//--------------------- .text._Z8init_rngP17curandStateXORWOWm --------------------------
	.section	.text._Z8init_rngP17curandStateXORWOWm,"ax",@progbits
	.align	128
        .global         _Z8init_rngP17curandStateXORWOWm
        .type           _Z8init_rngP17curandStateXORWOWm,@function
        .size           _Z8init_rngP17curandStateXORWOWm,(.L_x_51 - _Z8init_rngP17curandStateXORWOWm)
        .other          _Z8init_rngP17curandStateXORWOWm,@"STO_CUDA_ENTRY STV_DEFAULT"
_Z8init_rngP17curandStateXORWOWm:
.text._Z8init_rngP17curandStateXORWOWm:
[----:B------:R-:W-:Y:S01]  /*0000*/  LDC R1, c[0x0][0x37c] ;  /* 0x0000df00ff017b82 */ /* 0x000fe20000000800 */
[----:B------:R-:W0:Y:S07]  /*0010*/  S2R R0, SR_TID.X ;  /* 0x0000000000007919 */ /* 0x000e2e0000002100 */
[----:B------:R-:W0:Y:S08]  /*0020*/  S2UR UR4, SR_CTAID.X ;  /* 0x00000000000479c3 */ /* 0x000e300000002500 */
[----:B------:R-:W0:Y:S02]  /*0030*/  LDC R13, c[0x0][0x360] ;  /* 0x0000d800ff0d7b82 */ /* 0x000e240000000800 */
[----:B0-----:R-:W-:-:S05]  /*0040*/  IMAD R13, R13, UR4, R0 ;  /* 0x000000040d0d7c24 */ /* 0x001fca000f8e0200 */
[----:B------:R-:W-:-:S13]  /*0050*/  ISETP.GT.AND P0, PT, R13, 0xffff, PT ;  /* 0x0000ffff0d00780c */ /* 0x000fda0003f04270 */
[----:B------:R-:W-:Y:S05]  /*0060*/  @P0 EXIT ;  /* 0x000000000000094d */ /* 0x000fea0003800000 */
[----:B------:R-:W0:Y:S01]  /*0070*/  LDC.64 R2, c[0x0][0x388] ;  /* 0x0000e200ff027b82 */ /* 0x000e220000000a00 */
[----:B------:R-:W1:Y:S01]  /*0080*/  LDCU.64 UR4, c[0x0][0x358] ;  /* 0x00006b00ff0477ac */ /* 0x000e620008000a00 */
[----:B------:R-:W-:Y:S01]  /*0090*/  ISETP.NE.AND P0, PT, R13, RZ, PT ;  /* 0x000000ff0d00720c */ /* 0x000fe20003f05270 */
[----:B------:R-:W-:Y:S05]  /*00a0*/  BSSY.RECONVERGENT B0, `(.L_x_39) ;  /* 0x00000e1000007945 */ /* 0x000fea0003800200 */
[----:B------:R-:W2:Y:S01]  /*00b0*/  LDC.64 R6, c[0x0][0x380] ;  /* 0x0000e000ff067b82 */ /* 0x000ea20000000a00 */
[----:B0-----:R-:W-:Y:S02]  /*00c0*/  LOP3.LUT R0, R2, 0xaad26b49, RZ, 0x3c, !PT ;  /* 0xaad26b4902007812 */ /* 0x001fe400078e3cff */
[----:B------:R-:W-:-:S03]  /*00d0*/  LOP3.LUT R2, R3, 0xf7dcefdd, RZ, 0x3c, !PT ;  /* 0xf7dcefdd03027812 */ /* 0x000fc600078e3cff */
[----:B------:R-:W-:Y:S02]  /*00e0*/  IMAD R0, R0, 0x4182bed5, RZ ;  /* 0x4182bed500007824 */ /* 0x000fe400078e02ff */
[----:B------:R-:W-:Y:S02]  /*00f0*/  IMAD R3, R2, -0x658354e5, RZ ;  /* 0x9a7cab1b02037824 */ /* 0x000fe400078e02ff */
[----:B--2---:R-:W-:Y:S01]  /*0100*/  IMAD.WIDE R6, R13, 0x30, R6 ;  /* 0x000000300d067825 */ /* 0x004fe200078e0206 */
[C---:B------:R-:W-:Y:S02]  /*0110*/  LOP3.LUT R8, R0.reuse, 0x159a55e5, RZ, 0x3c, !PT ;  /* 0x159a55e500087812 */ /* 0x040fe400078e3cff */
[C---:B------:R-:W-:Y:S01]  /*0120*/  IADD3 R4, PT, PT, R0.reuse, 0x64f0c9, R3 ;  /* 0x0064f0c900047810 */ /* 0x040fe20007ffe003 */
[C---:B------:R-:W-:Y:S01]  /*0130*/  VIADD R5, R0.reuse, 0x75bcd15 ;  /* 0x075bcd1500057836 */ /* 0x040fe20000000000 */
[----:B------:R-:W-:Y:S01]  /*0140*/  LOP3.LUT R10, R3, 0x5491333, RZ, 0x3c, !PT ;  /* 0x05491333030a7812 */ /* 0x000fe200078e3cff */
[----:B------:R-:W-:-:S02]  /*0150*/  VIADD R11, R0, 0x583f19 ;  /* 0x00583f19000b7836 */ /* 0x000fc40000000000 */
[----:B------:R-:W-:Y:S01]  /*0160*/  VIADD R9, R3, 0x1f123bb5 ;  /* 0x1f123bb503097836 */ /* 0x000fe20000000000 */
[----:B-1----:R0:W-:Y:S04]  /*0170*/  STG.E.64 desc[UR4][R6.64], R4 ;  /* 0x0000000406007986 */ /* 0x0021e8000c101b04 */
[----:B------:R0:W-:Y:S04]  /*0180*/  STG.E.64 desc[UR4][R6.64+0x8], R8 ;  /* 0x0000080806007986 */ /* 0x0001e8000c101b04 */
[----:B------:R0:W-:Y:S01]  /*0190*/  STG.E.64 desc[UR4][R6.64+0x10], R10 ;  /* 0x0000100a06007986 */ /* 0x0001e2000c101b04 */
[----:B------:R-:W-:Y:S05]  /*01a0*/  @!P0 BRA `(.L_x_40) ;  /* 0x0000000c00408947 */ /* 0x000fea0003800000 */
[----:B------:R-:W-:Y:S01]  /*01b0*/  SHF.R.S32.HI R0, RZ, 0x1f, R13 ;  /* 0x0000001fff007819 */ /* 0x000fe2000001140d */
[----:B------:R-:W-:-:S07]  /*01c0*/  IMAD.MOV.U32 R12, RZ, RZ, RZ ;  /* 0x000000ffff0c7224 */ /* 0x000fce00078e00ff */
.L_x_46:
[----:B-1----:R-:W-:Y:S01]  /*01d0*/  LOP3.LUT R2, R13, 0x3, RZ, 0xc0, !PT ;  /* 0x000000030d027812 */ /* 0x002fe200078ec0ff */
[----:B------:R-:W-:Y:S03]  /*01e0*/  BSSY.RECONVERGENT B1, `(.L_x_41) ;  /* 0x00000c6000017945 */ /* 0x000fe60003800200 */
[----:B------:R-:W-:-:S04]  /*01f0*/  ISETP.NE.U32.AND P0, PT, R2, RZ, PT ;  /* 0x000000ff0200720c */ /* 0x000fc80003f05070 */
[----:B------:R-:W-:-:S13]  /*0200*/  ISETP.NE.AND.EX P0, PT, RZ, RZ, PT, P0 ;  /* 0x000000ffff00720c */ /* 0x000fda0003f05300 */
[----:B------:R-:W-:Y:S05]  /*0210*/  @!P0 BRA `(.L_x_42) ;  /* 0x0000000c00088947 */ /* 0x000fea0003800000 */
[----:B0-----:R-:W0:Y:S01]  /*0220*/  LDC.64 R8, c[0x4][RZ] ;  /* 0x01000000ff087b82 */ /* 0x001e220000000a00 */
[----:B------:R-:W-:Y:S02]  /*0230*/  IMAD.MOV.U32 R14, RZ, RZ, RZ ;  /* 0x000000ffff0e7224 */ /* 0x000fe400078e00ff */
[----:B0-----:R-:W-:-:S07]  /*0240*/  IMAD.WIDE.U32 R8, R12, 0xc80, R8 ;  /* 0x00000c800c087825 */ /* 0x001fce00078e0008 */
.L_x_45:
[----:B-1----:R-:W-:Y:S01]  /*0250*/  IMAD.MOV.U32 R15, RZ, RZ, RZ ;  /* 0x000000ffff0f7224 */ /* 0x002fe200078e00ff */
[----:B------:R-:W-:Y:S01]  /*0260*/  CS2R R2, SRZ ;  /* 0x0000000000027805 */ /* 0x000fe2000001ff00 */
[----:B------:R-:W-:Y:S01]  /*0270*/  IMAD.MOV.U32 R17, RZ, RZ, RZ ;  /* 0x000000ffff117224 */ /* 0x000fe200078e00ff */
[----:B------:R-:W-:-:S07]  /*0280*/  CS2R R4, SRZ ;  /* 0x0000000000047805 */ /* 0x000fce000001ff00 */
.L_x_44:
[----:B------:R-:W-:-:S05]  /*0290*/  IMAD.WIDE.U32 R10, R17, 0x4, R6 ;  /* 0x00000004110a7825 */ /* 0x000fca00078e0006 */
[----:B------:R0:W5:Y:S01]  /*02a0*/  LDG.E R16, desc[UR4][R10.64+0x4] ;  /* 0x000004040a107981 */ /* 0x000162000c1e1900 */
[----:B------:R-:W-:-:S07]  /*02b0*/  IMAD.MOV.U32 R19, RZ, RZ, RZ ;  /* 0x000000ffff137224 */ /* 0x000fce00078e00ff */
.L_x_43:
[----:B-----5:R-:W-:Y:S01]  /*02c0*/  SHF.R.U32.HI R24, RZ, R19, R16 ;  /* 0x00000013ff187219 */ /* 0x020fe20000011610 */
[----:B0-----:R-:W-:-:S03]  /*02d0*/  IMAD.SHL.U32 R10, R17, 0x20, RZ ;  /* 0x00000020110a7824 */ /* 0x001fc600078e00ff */
[----:B------:R-:W-:Y:S01]  /*02e0*/  LOP3.LUT R11, R24, 0x1, RZ, 0xc0, !PT ;  /* 0x00000001180b7812 */ /* 0x000fe200078ec0ff */
[----:B------:R-:W-:-:S03]  /*02f0*/  IMAD.IADD R10, R10, 0x1, R19 ;  /* 0x000000010a0a7824 */ /* 0x000fc600078e0213 */
[----:B------:R-:W-:Y:S01]  /*0300*/  ISETP.NE.U32.AND P0, PT, R11, 0x1, PT ;  /* 0x000000010b00780c */ /* 0x000fe20003f05070 */
[----:B------:R-:W-:-:S03]  /*0310*/  IMAD R11, R10, 0x5, RZ ;  /* 0x000000050a0b7824 */ /* 0x000fc600078e02ff */
[----:B------:R-:W-:Y:S01]  /*0320*/  R2P PR, R24, 0x7e ;  /* 0x0000007e18007804 */ /* 0x000fe20000000000 */
[----:B------:R-:W-:-:S08]  /*0330*/  IMAD.WIDE.U32 R10, R11, 0x4, R8 ;  /* 0x000000040b0a7825 */ /* 0x000fd000078e0008 */
[----:B------:R-:W2:Y:S04]  /*0340*/  @!P0 LDG.E R18, desc[UR4][R10.64] ;  /* 0x000000040a128981 */ /* 0x000ea8000c1e1900 */
[----:B------:R-:W3:Y:S04]  /*0350*/  @!P0 LDG.E R20, desc[UR4][R10.64+0x10] ;  /* 0x000010040a148981 */ /* 0x000ee8000c1e1900 */
[----:B------:R-:W4:Y:S04]  /*0360*/  @P1 LDG.E R22, desc[UR4][R10.64+0x14] ;  /* 0x000014040a161981 */ /* 0x000f28000c1e1900 */
[----:B------:R-:W4:Y:S04]  /*0370*/  @P2 LDG.E R26, desc[UR4][R10.64+0x28] ;  /* 0x000028040a1a2981 */ /* 0x000f28000c1e1900 */
[----:B------:R-:W4:Y:S04]  /*0380*/  @!P0 LDG.E R21, desc[UR4][R10.64+0x4] ;  /* 0x000004040a158981 */ /* 0x000f28000c1e1900 */
[----:B------:R-:W4:Y:S04]  /*0390*/  @!P0 LDG.E R23, desc[UR4][R10.64+0xc] ;  /* 0x00000c040a178981 */ /* 0x000f28000c1e1900 */
[----:B------:R-:W4:Y:S04]  /*03a0*/  @P1 LDG.E R25, desc[UR4][R10.64+0x18] ;  /* 0x000018040a191981 */ /* 0x000f28000c1e1900 */
[----:B------:R-:W4:Y:S04]  /*03b0*/  @P3 LDG.E R28, desc[UR4][R10.64+0x3c] ;  /* 0x00003c040a1c3981 */ /* 0x000f28000c1e1900 */
[----:B------:R-:W4:Y:S01]  /*03c0*/  @P6 LDG.E R27, desc[UR4][R10.64+0x7c] ;  /* 0x00007c040a1b6981 */ /* 0x000f22000c1e1900 */
[----:B--2---:R-:W-:-:S03]  /*03d0*/  @!P0 LOP3.LUT R15, R15, R18, RZ, 0x3c, !PT ;  /* 0x000000120f0f8212 */ /* 0x004fc600078e3cff */
[----:B------:R-:W2:Y:S01]  /*03e0*/  @!P0 LDG.E R18, desc[UR4][R10.64+0x8] ;  /* 0x000008040a128981 */ /* 0x000ea2000c1e1900 */
[----:B---3--:R-:W-:-:S03]  /*03f0*/  @!P0 LOP3.LUT R3, R3, R20, RZ, 0x3c, !PT ;  /* 0x0000001403038212 */ /* 0x008fc600078e3cff */
[----:B------:R-:W3:Y:S01]  /*0400*/  @P1 LDG.E R20, desc[UR4][R10.64+0x24] ;  /* 0x000024040a141981 */ /* 0x000ee2000c1e1900 */
[----:B----4-:R-:W-:-:S03]  /*0410*/  @P1 LOP3.LUT R15, R15, R22, RZ, 0x3c, !PT ;  /* 0x000000160f0f1212 */ /* 0x010fc600078e3cff */
[----:B------:R-:W4:Y:S01]  /*0420*/  @P2 LDG.E R22, desc[UR4][R10.64+0x38] ;  /* 0x000038040a162981 */ /* 0x000f22000c1e1900 */
[----:B------:R-:W-:-:S03]  /*0430*/  @P2 LOP3.LUT R15, R15, R26, RZ, 0x3c, !PT ;  /* 0x0000001a0f0f2212 */ /* 0x000fc600078e3cff */
[----:B------:R-:W4:Y:S01]  /*0440*/  @P4 LDG.E R26, desc[UR4][R10.64+0x50] ;  /* 0x000050040a1a4981 */ /* 0x000f22000c1e1900 */
[----:B------:R-:W-:-:S03]  /*0450*/  @!P0 LOP3.LUT R4, R4, R21, RZ, 0x3c, !PT ;  /* 0x0000001504048212 */ /* 0x000fc600078e3cff */
[----:B------:R-:W4:Y:S01]  /*0460*/  @P1 LDG.E R21, desc[UR4][R10.64+0x20] ;  /* 0x000020040a151981 */ /* 0x000f22000c1e1900 */
[----:B------:R-:W-:-:S03]  /*0470*/  @!P0 LOP3.LUT R2, R2, R23, RZ, 0x3c, !PT ;  /* 0x0000001702028212 */ /* 0x000fc600078e3cff */
[----:B------:R-:W4:Y:S01]  /*0480*/  @P2 LDG.E R23, desc[UR4][R10.64+0x2c] ;  /* 0x00002c040a172981 */ /* 0x000f22000c1e1900 */
[----:B------:R-:W-:-:S03]  /*0490*/  @P1 LOP3.LUT R4, R4, R25, RZ, 0x3c, !PT ;  /* 0x0000001904041212 */ /* 0x000fc600078e3cff */
[----:B------:R-:W4:Y:S01]  /*04a0*/  @P2 LDG.E R25, desc[UR4][R10.64+0x34] ;  /* 0x000034040a192981 */ /* 0x000f22000c1e1900 */
[----:B--2---:R-:W-:-:S03]  /*04b0*/  @!P0 LOP3.LUT R5, R5, R18, RZ, 0x3c, !PT ;  /* 0x0000001205058212 */ /* 0x004fc600078e3cff */
[----:B------:R-:W2:Y:S01]  /*04c0*/  @P1 LDG.E R18, desc[UR4][R10.64+0x1c] ;  /* 0x00001c040a121981 */ /* 0x000ea2000c1e1900 */
[----:B---3--:R-:W-:-:S03]  /*04d0*/  @P1 LOP3.LUT R3, R3, R20, RZ, 0x3c, !PT ;  /* 0x0000001403031212 */ /* 0x008fc600078e3cff */
[----:B------:R-:W3:Y:S01]  /*04e0*/  @P2 LDG.E R20, desc[UR4][R10.64+0x30] ;  /* 0x000030040a142981 */ /* 0x000ee2000c1e1900 */
[----:B----4-:R-:W-:-:S03]  /*04f0*/  @P2 LOP3.LUT R3, R3, R22, RZ, 0x3c, !PT ;  /* 0x0000001603032212 */ /* 0x010fc600078e3cff */
[----:B------:R-:W4:Y:S01]  /*0500*/  @P3 LDG.E R22, desc[UR4][R10.64+0x4c] ;  /* 0x00004c040a163981 */ /* 0x000f22000c1e1900 */
[----:B------:R-:W-:-:S04]  /*0510*/  @P3 LOP3.LUT R15, R15, R28, RZ, 0x3c, !PT ;  /* 0x0000001c0f0f3212 */ /* 0x000fc800078e3cff */
[----:B------:R-:W-:Y:S02]  /*0520*/  @P4 LOP3.LUT R15, R15, R26, RZ, 0x3c, !PT ;  /* 0x0000001a0f0f4212 */ /* 0x000fe400078e3cff */
[----:B------:R-:W-:Y:S01]  /*0530*/  @P1 LOP3.LUT R2, R2, R21, RZ, 0x3c, !PT ;  /* 0x0000001502021212 */ /* 0x000fe200078e3cff */
[----:B------:R-:W4:Y:S04]  /*0540*/  @P5 LDG.E R26, desc[UR4][R10.64+0x64] ;  /* 0x000064040a1a5981 */ /* 0x000f28000c1e1900 */
[----:B------:R-:W4:Y:S01]  /*0550*/  @P3 LDG.E R21, desc[UR4][R10.64+0x40] ;  /* 0x000040040a153981 */ /* 0x000f22000c1e1900 */
[----:B------:R-:W-:Y:S02]  /*0560*/  @P2 LOP3.LUT R4, R4, R23, RZ, 0x3c, !PT ;  /* 0x0000001704042212 */ /* 0x000fe400078e3cff */
[----:B------:R-:W-:Y:S01]  /*0570*/  @P2 LOP3.LUT R2, R2, R25, RZ, 0x3c, !PT ;  /* 0x0000001902022212 */ /* 0x000fe200078e3cff */
[----:B------:R-:W4:Y:S04]  /*0580*/  @P3 LDG.E R23, desc[UR4][R10.64+0x48] ;  /* 0x000048040a173981 */ /* 0x000f28000c1e1900 */
[----:B------:R-:W4:Y:S01]  /*0590*/  @P4 LDG.E R25, desc[UR4][R10.64+0x54] ;  /* 0x000054040a194981 */ /* 0x000f22000c1e1900 */
[----:B--2---:R-:W-:-:S03]  /*05a0*/  @P1 LOP3.LUT R5, R5, R18, RZ, 0x3c, !PT ;  /* 0x0000001205051212 */ /* 0x004fc600078e3cff */
[----:B------:R-:W2:Y:S01]  /*05b0*/  @P3 LDG.E R18, desc[UR4][R10.64+0x44] ;  /* 0x000044040a123981 */ /* 0x000ea2000c1e1900 */
[----:B---3--:R-:W-:-:S03]  /*05c0*/  @P2 LOP3.LUT R5, R5, R20, RZ, 0x3c, !PT ;  /* 0x0000001405052212 */ /* 0x008fc600078e3cff */
[----:B------:R-:W3:Y:S01]  /*05d0*/  @P4 LDG.E R20, desc[UR4][R10.64+0x58] ;  /* 0x000058040a144981 */ /* 0x000ee2000c1e1900 */
[----:B----4-:R-:W-:-:S03]  /*05e0*/  @P3 LOP3.LUT R3, R3, R22, RZ, 0x3c, !PT ;  /* 0x0000001603033212 */ /* 0x010fc600078e3cff */
[----:B------:R-:W4:Y:S01]  /*05f0*/  @P4 LDG.E R22, desc[UR4][R10.64+0x60] ;  /* 0x000060040a164981 */ /* 0x000f22000c1e1900 */
[----:B------:R-:W-:Y:S02]  /*0600*/  LOP3.LUT P0, RZ, R24, 0x80, RZ, 0xc0, !PT ;  /* 0x0000008018ff7812 */ /* 0x000fe4000780c0ff */
[----:B------:R-:W-:Y:S02]  /*0610*/  @P5 LOP3.LUT R15, R15, R26, RZ, 0x3c, !PT ;  /* 0x0000001a0f0f5212 */ /* 0x000fe400078e3cff */
[----:B------:R-:W4:Y:S01]  /*0620*/  @P6 LDG.E R26, desc[UR4][R10.64+0x78] ;  /* 0x000078040a1a6981 */ /* 0x000f22000c1e1900 */
[----:B------:R-:W-:-:S03]  /*0630*/  @P3 LOP3.LUT R4, R4, R21, RZ, 0x3c, !PT ;  /* 0x0000001504043212 */ /* 0x000fc600078e3cff */
[----:B------:R-:W4:Y:S01]  /*0640*/  @P4 LDG.E R21, desc[UR4][R10.64+0x5c] ;  /* 0x00005c040a154981 */ /* 0x000f22000c1e1900 */
[----:B------:R-:W-:-:S03]  /*0650*/  @P3 LOP3.LUT R2, R2, R23, RZ, 0x3c, !PT ;  /* 0x0000001702023212 */ /* 0x000fc600078e3cff */
[----:B------:R-:W4:Y:S01]  /*0660*/  @P5 LDG.E R23, desc[UR4][R10.64+0x68] ;  /* 0x000068040a175981 */ /* 0x000f22000c1e1900 */
[----:B------:R-:W-:-:S03]  /*0670*/  @P4 LOP3.LUT R4, R4, R25, RZ, 0x3c, !PT ;  /* 0x0000001904044212 */ /* 0x000fc600078e3cff */
[----:B------:R-:W4:Y:S01]  /*0680*/  @P5 LDG.E R25, desc[UR4][R10.64+0x70] ;  /* 0x000070040a195981 */ /* 0x000f22000c1e1900 */
[----:B--2---:R-:W-:-:S03]  /*0690*/  @P3 LOP3.LUT R5, R5, R18, RZ, 0x3c, !PT ;  /* 0x0000001205053212 */ /* 0x004fc600078e3cff */
[----:B------:R-:W2:Y:S01]  /*06a0*/  @P5 LDG.E R18, desc[UR4][R10.64+0x6c] ;  /* 0x00006c040a125981 */ /* 0x000ea2000c1e1900 */
[----:B---3--:R-:W-:-:S03]  /*06b0*/  @P4 LOP3.LUT R5, R5, R20, RZ, 0x3c, !PT ;  /* 0x0000001405054212 */ /* 0x008fc600078e3cff */
[----:B------:R-:W3:Y:S01]  /*06c0*/  @P5 LDG.E R20, desc[UR4][R10.64+0x74] ;  /* 0x000074040a145981 */ /* 0x000ee2000c1e1900 */
[----:B----4-:R-:W-:-:S03]  /*06d0*/  @P4 LOP3.LUT R3, R3, R22, RZ, 0x3c, !PT ;  /* 0x0000001603034212 */ /* 0x010fc600078e3cff */
[----:B------:R-:W4:Y:S01]  /*06e0*/  @P0 LDG.E R22, desc[UR4][R10.64+0x8c] ;  /* 0x00008c040a160981 */ /* 0x000f22000c1e1900 */
[----:B------:R-:W-:-:S03]  /*06f0*/  @P6 LOP3.LUT R15, R15, R26, RZ, 0x3c, !PT ;  /* 0x0000001a0f0f6212 */ /* 0x000fc600078e3cff */
        /* <DEDUP_REMOVED lines=13> */
[----:B------:R-:W-:Y:S02]  /*07d0*/  @P6 LOP3.LUT R4, R4, R27, RZ, 0x3c, !PT ;  /* 0x0000001b04046212 */ /* 0x000fe400078e3cff */
[----:B------:R-:W-:Y:S02]  /*07e0*/  @P6 LOP3.LUT R2, R2, R21, RZ, 0x3c, !PT ;  /* 0x0000001502026212 */ /* 0x000fe400078e3cff */
[----:B------:R-:W-:Y:S02]  /*07f0*/  @P0 LOP3.LUT R4, R4, R23, RZ, 0x3c, !PT ;  /* 0x0000001704040212 */ /* 0x000fe400078e3cff */
[----:B------:R-:W-:Y:S02]  /*0800*/  @P0 LOP3.LUT R2, R2, R25, RZ, 0x3c, !PT ;  /* 0x0000001902020212 */ /* 0x000fe400078e3cff */
[----:B--2---:R-:W-:Y:S02]  /*0810*/  @P6 LOP3.LUT R5, R5, R18, RZ, 0x3c, !PT ;  /* 0x0000001205056212 */ /* 0x004fe400078e3cff */
[----:B---3--:R-:W-:-:S02]  /*0820*/  @P6 LOP3.LUT R3, R3, R20, RZ, 0x3c, !PT ;  /* 0x0000001403036212 */ /* 0x008fc400078e3cff */
[----:B----4-:R-:W-:Y:S02]  /*0830*/  @P0 LOP3.LUT R5, R5, R22, RZ, 0x3c, !PT ;  /* 0x0000001605050212 */ /* 0x010fe400078e3cff */
[----:B------:R-:W-:Y:S02]  /*0840*/  @P0 LOP3.LUT R3, R3, R26, RZ, 0x3c, !PT ;  /* 0x0000001a03030212 */ /* 0x000fe400078e3cff */
[----:B------:R-:W-:-:S13]  /*0850*/  R2P PR, R24.B1, 0x7f ;  /* 0x0000007f18007804 */ /* 0x000fda0000001000 */
[----:B------:R-:W2:Y:S04]  /*0860*/  @P0 LDG.E R18, desc[UR4][R10.64+0xa0] ;  /* 0x0000a0040a120981 */ /* 0x000ea8000c1e1900 */
[----:B------:R-:W3:Y:S04]  /*0870*/  @P1 LDG.E R22, desc[UR4][R10.64+0xb4] ;  /* 0x0000b4040a161981 */ /* 0x000ee8000c1e1900 */
[----:B------:R-:W4:Y:S04]  /*0880*/  @P2 LDG.E R26, desc[UR4][R10.64+0xc8] ;  /* 0x0000c8040a1a2981 */ /* 0x000f28000c1e1900 */
[----:B------:R-:W4:Y:S04]  /*0890*/  @P3 LDG.E R28, desc[UR4][R10.64+0xdc] ;  /* 0x0000dc040a1c3981 */ /* 0x000f28000c1e1900 */
[----:B------:R-:W4:Y:S04]  /*08a0*/  @P0 LDG.E R23, desc[UR4][R10.64+0xa4] ;  /* 0x0000a4040a170981 */ /* 0x000f28000c1e1900 */
[----:B------:R-:W4:Y:S04]  /*08b0*/  @P0 LDG.E R20, desc[UR4][R10.64+0xa8] ;  /* 0x0000a8040a140981 */ /* 0x000f28000c1e1900 */
[----:B------:R-:W4:Y:S04]  /*08c0*/  @P4 LDG.E R25, desc[UR4][R10.64+0xf0] ;  /* 0x0000f0040a194981 */ /* 0x000f28000c1e1900 */
        /* <DEDUP_REMOVED lines=21> */
[----:B------:R-:W-:Y:S02]  /*0a20*/  LOP3.LUT P0, RZ, R24, 0x8000, RZ, 0xc0, !PT ;  /* 0x0000800018ff7812 */ /* 0x000fe4000780c0ff */
[----:B----4-:R-:W-:Y:S01]  /*0a30*/  @P5 LOP3.LUT R15, R15, R26, RZ, 0x3c, !PT ;  /* 0x0000001a0f0f5212 */ /* 0x010fe200078e3cff */
[----:B------:R-:W4:Y:S04]  /*0a40*/  @P3 LDG.E R24, desc[UR4][R10.64+0xe4] ;  /* 0x0000e4040a183981 */ /* 0x000f28000c1e1900 */
[----:B------:R-:W2:Y:S01]  /*0a50*/  @P6 LDG.E R26, desc[UR4][R10.64+0x118] ;  /* 0x000118040a1a6981 */ /* 0x000ea2000c1e1900 */
        /* <DEDUP_REMOVED lines=8> */
[----:B---3--:R-:W-:-:S03]  /*0ae0*/  @P2 LOP3.LUT R3, R3, R22, RZ, 0x3c, !PT ;  /* 0x0000001603032212 */ /* 0x008fc600078e3cff */
[----:B------:R-:W3:Y:S01]  /*0af0*/  @P4 LDG.E R22, desc[UR4][R10.64+0x100] ;  /* 0x000100040a164981 */ /* 0x000ee2000c1e1900 */
[----:B--2---:R-:W-:-:S03]  /*0b00*/  @P6 LOP3.LUT R15, R15, R26, RZ, 0x3c, !PT ;  /* 0x0000001a0f0f6212 */ /* 0x004fc600078e3cff */
[----:B------:R-:W2:Y:S01]  /*0b10*/  @P0 LDG.E R26, desc[UR4][R10.64+0x12c] ;  /* 0x00012c040a1a0981 */ /* 0x000ea2000c1e1900 */
[----:B----4-:R-:W-:-:S03]  /*0b20*/  @P2 LOP3.LUT R2, R2, R23, RZ, 0x3c, !PT ;  /* 0x0000001702022212 */ /* 0x010fc600078e3cff */
[----:B------:R-:W4:Y:S01]  /*0b30*/  @P4 LDG.E R23, desc[UR4][R10.64+0xfc] ;  /* 0x0000fc040a174981 */ /* 0x000f22000c1e1900 */
[----:B------:R-:W-:-:S03]  /*0b40*/  @P2 LOP3.LUT R5, R5, R20, RZ, 0x3c, !PT ;  /* 0x0000001405052212 */ /* 0x000fc600078e3cff */
[----:B------:R-:W4:Y:S01]  /*0b50*/  @P4 LDG.E R20, desc[UR4][R10.64+0xf8] ;  /* 0x0000f8040a144981 */ /* 0x000f22000c1e1900 */
[----:B------:R-:W-:Y:S02]  /*0b60*/  @P3 LOP3.LUT R2, R2, R27, RZ, 0x3c, !PT ;  /* 0x0000001b02023212 */ /* 0x000fe400078e3cff */
[----:B------:R-:W-:Y:S01]  /*0b70*/  @P3 LOP3.LUT R4, R4, R25, RZ, 0x3c, !PT ;  /* 0x0000001904043212 */ /* 0x000fe200078e3cff */
[----:B------:R-:W4:Y:S01]  /*0b80*/  @P5 LDG.E R27, desc[UR4][R10.64+0x110] ;  /* 0x000110040a1b5981 */ /* 0x000f22000c1e1900 */
[----:B------:R-:W-:-:S03]  /*0b90*/  @P3 LOP3.LUT R5, R5, R24, RZ, 0x3c, !PT ;  /* 0x0000001805053212 */ /* 0x000fc600078e3cff */
[----:B------:R-:W4:Y:S04]  /*0ba0*/  @P5 LDG.E R25, desc[UR4][R10.64+0x108] ;  /* 0x000108040a195981 */ /* 0x000f28000c1e1900 */
        /* <DEDUP_REMOVED lines=19> */
[----:B------:R-:W-:-:S05]  /*0ce0*/  VIADD R19, R19, 0x10 ;  /* 0x0000001013137836 */ /* 0x000fca0000000000 */
[----:B------:R-:W-:Y:S02]  /*0cf0*/  ISETP.NE.AND P1, PT, R19, 0x20, PT ;  /* 0x000000201300780c */ /* 0x000fe40003f25270 */
[----:B------:R-:W-:Y:S02]  /*0d00*/  @P5 LOP3.LUT R3, R3, R18, RZ, 0x3c, !PT ;  /* 0x0000001203035212 */ /* 0x000fe400078e3cff */
[----:B------:R-:W-:Y:S02]  /*0d10*/  @P6 LOP3.LUT R4, R4, R21, RZ, 0x3c, !PT ;  /* 0x0000001504046212 */ /* 0x000fe400078e3cff */
[----:B---3--:R-:W-:-:S04]  /*0d20*/  @P6 LOP3.LUT R3, R3, R22, RZ, 0x3c, !PT ;  /* 0x0000001603036212 */ /* 0x008fc800078e3cff */
[----:B--2---:R-:W-:Y:S02]  /*0d30*/  @P0 LOP3.LUT R3, R3, R26, RZ, 0x3c, !PT ;  /* 0x0000001a03030212 */ /* 0x004fe400078e3cff */
[----:B----4-:R-:W-:Y:S02]  /*0d40*/  @P6 LOP3.LUT R2, R2, R23, RZ, 0x3c, !PT ;  /* 0x0000001702026212 */ /* 0x010fe400078e3cff */
[----:B------:R-:W-:Y:S02]  /*0d50*/  @P6 LOP3.LUT R5, R5, R20, RZ, 0x3c, !PT ;  /* 0x0000001405056212 */ /* 0x000fe400078e3cff */
[----:B------:R-:W-:Y:S02]  /*0d60*/  @P0 LOP3.LUT R2, R2, R27, RZ, 0x3c, !PT ;  /* 0x0000001b02020212 */ /* 0x000fe400078e3cff */
[----:B------:R-:W-:Y:S02]  /*0d70*/  @P0 LOP3.LUT R4, R4, R25, RZ, 0x3c, !PT ;  /* 0x0000001904040212 */ /* 0x000fe400078e3cff */
[----:B------:R-:W-:Y:S01]  /*0d80*/  @P0 LOP3.LUT R5, R5, R24, RZ, 0x3c, !PT ;  /* 0x0000001805050212 */ /* 0x000fe200078e3cff */
[----:B------:R-:W-:Y:S06]  /*0d90*/  @P1 BRA `(.L_x_43) ;  /* 0xfffffff400481947 */ /* 0x000fec000383ffff */
[----:B------:R-:W-:-:S05]  /*0da0*/  VIADD R17, R17, 0x1 ;  /* 0x0000000111117836 */ /* 0x000fca0000000000 */
[----:B------:R-:W-:-:S13]  /*0db0*/  ISETP.NE.AND P0, PT, R17, 0x5, PT ;  /* 0x000000051100780c */ /* 0x000fda0003f05270 */
[----:B------:R-:W-:Y:S05]  /*0dc0*/  @P0 BRA `(.L_x_44) ;  /* 0xfffffff400300947 */ /* 0x000fea000383ffff */
[----:B------:R1:W-:Y:S01]  /*0dd0*/  STG.E.64 desc[UR4][R6.64+0x8], R4 ;  /* 0x0000080406007986 */ /* 0x0003e2000c101b04 */
[----:B------:R-:W-:Y:S01]  /*0de0*/  VIADD R14, R14, 0x1 ;  /* 0x000000010e0e7836 */ /* 0x000fe20000000000 */
[----:B------:R-:W-:Y:S02]  /*0df0*/  LOP3.LUT R11, R13, 0x3, RZ, 0xc0, !PT ;  /* 0x000000030d0b7812 */ /* 0x000fe400078ec0ff */
[----:B------:R1:W-:Y:S02]  /*0e00*/  STG.E.64 desc[UR4][R6.64+0x10], R2 ;  /* 0x0000100206007986 */ /* 0x0003e4000c101b04 */
[----:B------:R-:W-:Y:S02]  /*0e10*/  ISETP.GE.U32.AND P0, PT, R14, R11, PT ;  /* 0x0000000b0e00720c */ /* 0x000fe40003f06070 */
[----:B------:R1:W-:Y:S11]  /*0e20*/  STG.E desc[UR4][R6.64+0x4], R15 ;  /* 0x0000040f06007986 */ /* 0x0003f6000c101904 */
[----:B------:R-:W-:Y:S05]  /*0e30*/  @!P0 BRA `(.L_x_45) ;  /* 0xfffffff400048947 */ /* 0x000fea000383ffff */
.L_x_42:
[----:B------:R-:W-:Y:S05]  /*0e40*/  BSYNC.RECONVERGENT B1 ;  /* 0x0000000000017941 */ /* 0x000fea0003800200 */
.L_x_41:
[C---:B------:R-:W-:Y:S01]  /*0e50*/  ISETP.GT.U32.AND P0, PT, R13.reuse, 0x3, PT ;  /* 0x000000030d00780c */ /* 0x040fe20003f04070 */
[----:B------:R-:W-:Y:S01]  /*0e60*/  VIADD R12, R12, 0x1 ;  /* 0x000000010c0c7836 */ /* 0x000fe20000000000 */
[--C-:B------:R-:W-:Y:S02]  /*0e70*/  SHF.R.U64 R13, R13, 0x2, R0.reuse ;  /* 0x000000020d0d7819 */ /* 0x100fe40000001200 */
[----:B------:R-:W-:Y:S02]  /*0e80*/  ISETP.GT.U32.AND.EX P0, PT, R0, RZ, PT, P0 ;  /* 0x000000ff0000720c */ /* 0x000fe40003f04100 */
[----:B------:R-:W-:-:S11]  /*0e90*/  SHF.R.U32.HI R0, RZ, 0x2, R0 ;  /* 0x00000002ff007819 */ /* 0x000fd60000011600 */
[----:B------:R-:W-:Y:S05]  /*0ea0*/  @P0 BRA `(.L_x_46) ;  /* 0xfffffff000c80947 */ /* 0x000fea000383ffff */
.L_x_40:
[----:B------:R-:W-:Y:S05]  /*0eb0*/  BSYNC.RECONVERGENT B0 ;  /* 0x0000000000007941 */ /* 0x000fea0003800200 */
.L_x_39:
[----:B------:R-:W-:Y:S04]  /*0ec0*/  STG.E.64 desc[UR4][R6.64+0x18], RZ ;  /* 0x000018ff06007986 */ /* 0x000fe8000c101b04 */
[----:B------:R-:W-:Y:S04]  /*0ed0*/  STG.E desc[UR4][R6.64+0x20], RZ ;  /* 0x000020ff06007986 */ /* 0x000fe8000c101904 */
[----:B------:R-:W-:Y:S01]  /*0ee0*/  STG.E.64 desc[UR4][R6.64+0x28], RZ ;  /* 0x000028ff06007986 */ /* 0x000fe2000c101b04 */
[----:B------:R-:W-:Y:S05]  /*0ef0*/  EXIT ;  /* 0x000000000000794d */ /* 0x000fea0003800000 */
.L_x_47:
        /* <DEDUP_REMOVED lines=16> */
.L_x_51:


//--------------------- .nv.global.init           --------------------------
	.section	.nv.global.init,"aw",@progbits
	.align	4
.nv.global.init:
	.type		mrg32k3aM1SubSeq,@object
	.size		mrg32k3aM1SubSeq,(mrg32k3aM2SubSeq - mrg32k3aM1SubSeq)
mrg32k3aM1SubSeq:
        /*0000*/ 	.byte	0x0b, 0xcc, 0xee, 0x04, 0x73, 0x29, 0x8b, 0x6f, 0xf6, 0x53, 0x03, 0xf6, 0x23, 0xf6, 0xea, 0xda
        /* <DEDUP_REMOVED lines=125> */
	.type		mrg32k3aM2SubSeq,@object
	.size		mrg32k3aM2SubSeq,(mrg32k3aM1 - mrg32k3aM2SubSeq)
mrg32k3aM2SubSeq:
        /* <DEDUP_REMOVED lines=126> */
	.type		mrg32k3aM1,@object
	.size		mrg32k3aM1,(mrg32k3aM1Seq - mrg32k3aM1)
mrg32k3aM1:
        /* <DEDUP_REMOVED lines=144> */
	.type		mrg32k3aM1Seq,@object
	.size		mrg32k3aM1Seq,(mrg32k3aM2 - mrg32k3aM1Seq)
mrg32k3aM1Seq:
        /* <DEDUP_REMOVED lines=144> */
	.type		mrg32k3aM2,@object
	.size		mrg32k3aM2,(mrg32k3aM2Seq - mrg32k3aM2)
mrg32k3aM2:
        /* <DEDUP_REMOVED lines=144> */
	.type		mrg32k3aM2Seq,@object
	.size		mrg32k3aM2Seq,(precalc_xorwow_matrix - mrg32k3aM2Seq)
mrg32k3aM2Seq:
        /* <DEDUP_REMOVED lines=144> */
	.type		precalc_xorwow_matrix,@object
	.size		precalc_xorwow_matrix,(precalc_xorwow_offset_matrix - precalc_xorwow_matrix)
precalc_xorwow_matrix:
        /* <DEDUP_REMOVED lines=6400> */
	.type		precalc_xorwow_offset_matrix,@object
	.size		precalc_xorwow_offset_matrix,(.L_1 - precalc_xorwow_offset_matrix)
precalc_xorwow_offset_matrix:
        /* <DEDUP_REMOVED lines=6400> */
.L_1:


//--------------------- .nv.shared.reserved.0     --------------------------
	.section	.nv.shared.reserved.0,"aw",@nobits
	.weak		__nv_reservedSMEM_offset_0_alias
	.size		__nv_reservedSMEM_offset_0_alias, 0, 64
	.other		__nv_reservedSMEM_offset_0_alias,@"STO_CUDA_RESERVED_SHARED STV_DEFAULT"
__nv_reservedSMEM_offset_0_alias:
	.zero		0
	.zero		64


//--------------------- .nv.constant0._Z11simulate_q1PfP17curandStateXORWOWi --------------------------
	.section	.nv.constant0._Z11simulate_q1PfP17curandStateXORWOWi,"a",@progbits
	.sectionflags	@""
	.align	4
.nv.constant0._Z11simulate_q1PfP17curandStateXORWOWi:
	.zero		916


//--------------------- .nv.constant0._Z8init_rngP17curandStateXORWOWm --------------------------
	.section	.nv.constant0._Z8init_rngP17curandStateXORWOWm,"a",@progbits
	.sectionflags	@""
	.align	4
.nv.constant0._Z8init_rngP17curandStateXORWOWm:
	.zero		912


//--------------------- SYMBOLS --------------------------

	.type		.nv.reservedSmem.offset0,@object
	.size		.nv.reservedSmem.offset0,0x4
